	.target	sm_90a

	.elftype	@"ET_EXEC"


//--------------------- .note.nv.tkinfo           --------------------------
	.section	.note.nv.tkinfo,"",@"SHT_NOTE"
	.sectionflags	@"SHF_NOTE_NV_TKINFO"
	.tkinfo
        /*0018*/ 	.word	0x00000002
        /*0030*/ 	.string	""
        /*0030*/ 	.string	"ptxas"
        /*0030*/ 	.string	"Cuda compilation tools, release 13.0, V13.0.88"
        /*0030*/ 	.string	"Build cuda_13.0.r13.0/compiler.36424714_0"
        /*0030*/ 	.string	"-arch sm_90a -m 64 "



//--------------------- .note.nv.cuinfo           --------------------------
	.section	.note.nv.cuinfo,"",@"SHT_NOTE"
	.sectionflags	@"SHF_NOTE_NV_CUINFO"
        /*0018*/ 	.short	0x0002
        /*001a*/ 	.short	0x005a
        /*001c*/ 	.short	0x0082
	.zero		2


//--------------------- .nv.info                  --------------------------
	.section	.nv.info,"",@"SHT_CUDA_INFO"
	.align	4


	//----- nvinfo : EIATTR_REGCOUNT
	.align		4
        /*0000*/ 	.byte	0x04, 0x2f
        /*0002*/ 	.short	(.L_18 - .L_17)
	.align		4
.L_17:
        /*0004*/ 	.word	index@(_ZN7cutlass13device_kernelINS_4gemm6kernel13GemmUniversalIN4cute5tupleIJiiiiEEENS1_10collective13CollectiveMmaINS1_34MainloopSm90TmaGmmaWarpSpecializedILi4ENS5_IJNS4_1CILi2EEENSA_ILi1EEESC_EEENS1_35KernelTmaWarpSpecializedCooperativeEEENS5_IJNSA_ILi256EEENSA_ILi128EEENSA_ILi64EEEEEENS_10bfloat16_tENS5_IJlSC_lEEESK_SL_NS4_8TiledMMAINS4_8MMA_AtomIJNS4_4SM904GMMA28MMA_64x128x16_F32BF16BF16_SSILNSP_5MajorE0ELSR_0ELNSP_7ScaleInE1ELSS_1EEEEEENS4_6LayoutISD_NS5_IJSC_NSA_ILi0EEESW_EEEEENS5_IJNS4_10UnderscoreESZ_SZ_EEEEENS4_13SM90_TMA_LOADENS4_14ComposedLayoutINS4_7SwizzleILi3ELi4ELi3EEENS4_18smem_ptr_flag_bitsILi16EEENSV_INS5_IJNSA_ILi8EEESI_EEENS5_IJSI_SC_EEEEEEEvNS4_8identityENS4_23SM90_TMA_LOAD_MULTICASTES1C_vS1D_EENS_8epilogue10collective18CollectiveEpilogueINS1G_22Sm90TmaWarpSpecializedILi4ELi2ELi16ELb1ELb0EEEJSJ_NS5_IJSH_NSA_ILi32EEEEEESK_SL_SK_SL_NS1G_6fusion15FusionCallbacksIS1K_NS1N_17LinearCombinationISK_fSK_fLNS_15FloatRoundStyleE2EEESJ_S1M_JEEES12_NS13_INS14_ILi2ELi4ELi3EEES17_NSV_INS5_IJS18_S1L_EEENS5_IJS1L_SC_EEEEEEENS4_17SM75_U32x4_LDSM_NENS4_14SM90_TMA_STOREES1X_NS4_17SM90_U32x4_STSM_NENS4_9Copy_AtomIJS20_NS_6half_tEEEEvEEEvvEEEEvNT_6ParamsE)
        /*0008*/ 	.word	0x000000a8


	//----- nvinfo : EIATTR_FRAME_SIZE
	.align		4
.L_18:
        /*000c*/ 	.byte	0x04, 0x11
        /*000e*/ 	.short	(.L_20 - .L_19)
	.align		4
.L_19:
        /*0010*/ 	.word	index@(_ZN7cutlass13device_kernelINS_4gemm6kernel13GemmUniversalIN4cute5tupleIJiiiiEEENS1_10collective13CollectiveMmaINS1_34MainloopSm90TmaGmmaWarpSpecializedILi4ENS5_IJNS4_1CILi2EEENSA_ILi1EEESC_EEENS1_35KernelTmaWarpSpecializedCooperativeEEENS5_IJNSA_ILi256EEENSA_ILi128EEENSA_ILi64EEEEEENS_10bfloat16_tENS5_IJlSC_lEEESK_SL_NS4_8TiledMMAINS4_8MMA_AtomIJNS4_4SM904GMMA28MMA_64x128x16_F32BF16BF16_SSILNSP_5MajorE0ELSR_0ELNSP_7ScaleInE1ELSS_1EEEEEENS4_6LayoutISD_NS5_IJSC_NSA_ILi0EEESW_EEEEENS5_IJNS4_10UnderscoreESZ_SZ_EEEEENS4_13SM90_TMA_LOADENS4_14ComposedLayoutINS4_7SwizzleILi3ELi4ELi3EEENS4_18smem_ptr_flag_bitsILi16EEENSV_INS5_IJNSA_ILi8EEESI_EEENS5_IJSI_SC_EEEEEEEvNS4_8identityENS4_23SM90_TMA_LOAD_MULTICASTES1C_vS1D_EENS_8epilogue10collective18CollectiveEpilogueINS1G_22Sm90TmaWarpSpecializedILi4ELi2ELi16ELb1ELb0EEEJSJ_NS5_IJSH_NSA_ILi32EEEEEESK_SL_SK_SL_NS1G_6fusion15FusionCallbacksIS1K_NS1N_17LinearCombinationISK_fSK_fLNS_15FloatRoundStyleE2EEESJ_S1M_JEEES12_NS13_INS14_ILi2ELi4ELi3EEES17_NSV_INS5_IJS18_S1L_EEENS5_IJS1L_SC_EEEEEEENS4_17SM75_U32x4_LDSM_NENS4_14SM90_TMA_STOREES1X_NS4_17SM90_U32x4_STSM_NENS4_9Copy_AtomIJS20_NS_6half_tEEEEvEEEvvEEEEvNT_6ParamsE)
        /*0014*/ 	.word	0x00000000


	//----- nvinfo : EIATTR_MIN_STACK_SIZE
	.align		4
.L_20:
        /*0018*/ 	.byte	0x04, 0x12
        /*001a*/ 	.short	(.L_22 - .L_21)
	.align		4
.L_21:
        /*001c*/ 	.word	index@(_ZN7cutlass13device_kernelINS_4gemm6kernel13GemmUniversalIN4cute5tupleIJiiiiEEENS1_10collective13CollectiveMmaINS1_34MainloopSm90TmaGmmaWarpSpecializedILi4ENS5_IJNS4_1CILi2EEENSA_ILi1EEESC_EEENS1_35KernelTmaWarpSpecializedCooperativeEEENS5_IJNSA_ILi256EEENSA_ILi128EEENSA_ILi64EEEEEENS_10bfloat16_tENS5_IJlSC_lEEESK_SL_NS4_8TiledMMAINS4_8MMA_AtomIJNS4_4SM904GMMA28MMA_64x128x16_F32BF16BF16_SSILNSP_5MajorE0ELSR_0ELNSP_7ScaleInE1ELSS_1EEEEEENS4_6LayoutISD_NS5_IJSC_NSA_ILi0EEESW_EEEEENS5_IJNS4_10UnderscoreESZ_SZ_EEEEENS4_13SM90_TMA_LOADENS4_14ComposedLayoutINS4_7SwizzleILi3ELi4ELi3EEENS4_18smem_ptr_flag_bitsILi16EEENSV_INS5_IJNSA_ILi8EEESI_EEENS5_IJSI_SC_EEEEEEEvNS4_8identityENS4_23SM90_TMA_LOAD_MULTICASTES1C_vS1D_EENS_8epilogue10collective18CollectiveEpilogueINS1G_22Sm90TmaWarpSpecializedILi4ELi2ELi16ELb1ELb0EEEJSJ_NS5_IJSH_NSA_ILi32EEEEEESK_SL_SK_SL_NS1G_6fusion15FusionCallbacksIS1K_NS1N_17LinearCombinationISK_fSK_fLNS_15FloatRoundStyleE2EEESJ_S1M_JEEES12_NS13_INS14_ILi2ELi4ELi3EEES17_NSV_INS5_IJS18_S1L_EEENS5_IJS1L_SC_EEEEEEENS4_17SM75_U32x4_LDSM_NENS4_14SM90_TMA_STOREES1X_NS4_17SM90_U32x4_STSM_NENS4_9Copy_AtomIJS20_NS_6half_tEEEEvEEEvvEEEEvNT_6ParamsE)
        /*0020*/ 	.word	0x00000000
.L_22:


//--------------------- .nv.compat                --------------------------
	.section	.nv.compat,"",@"SHT_CUDA_COMPAT_INFO"
	.align	4
        /*0000*/ 	.byte	0x02, 0x09, 0x01, 0x00, 0x02, 0x02, 0x04, 0x00, 0x02, 0x05, 0x05, 0x00, 0x03, 0x07, 0x01, 0x01
        /*0010*/ 	.byte	0x02, 0x03, 0x01, 0x00, 0x02, 0x06, 0x01, 0x00, 0x04, 0x0b, 0x08, 0x00, 0x00, 0x00, 0x00, 0x00
        /*0020*/ 	.byte	0x00, 0x00, 0x00, 0x00


//--------------------- .nv.info._ZN7cutlass13device_kernelINS_4gemm6kernel13GemmUniversalIN4cute5tupleIJiiiiEEENS1_10collective13CollectiveMmaINS1_34MainloopSm90TmaGmmaWarpSpecializedILi4ENS5_IJNS4_1CILi2EEENSA_ILi1EEESC_EEENS1_35KernelTmaWarpSpecializedCooperativeEEENS5_IJNSA_ILi256EEENSA_ILi128EEENSA_ILi64EEEEEENS_10bfloat16_tENS5_IJlSC_lEEESK_SL_NS4_8TiledMMAINS4_8MMA_AtomIJNS4_4SM904GMMA28MMA_64x128x16_F32BF16BF16_SSILNSP_5MajorE0ELSR_0ELNSP_7ScaleInE1ELSS_1EEEEEENS4_6LayoutISD_NS5_IJSC_NSA_ILi0EEESW_EEEEENS5_IJNS4_10UnderscoreESZ_SZ_EEEEENS4_13SM90_TMA_LOADENS4_14ComposedLayoutINS4_7SwizzleILi3ELi4ELi3EEENS4_18smem_ptr_flag_bitsILi16EEENSV_INS5_IJNSA_ILi8EEESI_EEENS5_IJSI_SC_EEEEEEEvNS4_8identityENS4_23SM90_TMA_LOAD_MULTICASTES1C_vS1D_EENS_8epilogue10collective18CollectiveEpilogueINS1G_22Sm90TmaWarpSpecializedILi4ELi2ELi16ELb1ELb0EEEJSJ_NS5_IJSH_NSA_ILi32EEEEEESK_SL_SK_SL_NS1G_6fusion15FusionCallbacksIS1K_NS1N_17LinearCombinationISK_fSK_fLNS_15FloatRoundStyleE2EEESJ_S1M_JEEES12_NS13_INS14_ILi2ELi4ELi3EEES17_NSV_INS5_IJS18_S1L_EEENS5_IJS1L_SC_EEEEEEENS4_17SM75_U32x4_LDSM_NENS4_14SM90_TMA_STOREES1X_NS4_17SM90_U32x4_STSM_NENS4_9Copy_AtomIJS20_NS_6half_tEEEEvEEEvvEEEEvNT_6ParamsE --------------------------
	.section	.nv.info._ZN7cutlass13device_kernelINS_4gemm6kernel13GemmUniversalIN4cute5tupleIJiiiiEEENS1_10collective13CollectiveMmaINS1_34MainloopSm90TmaGmmaWarpSpecializedILi4ENS5_IJNS4_1CILi2EEENSA_ILi1EEESC_EEENS1_35KernelTmaWarpSpecializedCooperativeEEENS5_IJNSA_ILi256EEENSA_ILi128EEENSA_ILi64EEEEEENS_10bfloat16_tENS5_IJlSC_lEEESK_SL_NS4_8TiledMMAINS4_8MMA_AtomIJNS4_4SM904GMMA28MMA_64x128x16_F32BF16BF16_SSILNSP_5MajorE0ELSR_0ELNSP_7ScaleInE1ELSS_1EEEEEENS4_6LayoutISD_NS5_IJSC_NSA_ILi0EEESW_EEEEENS5_IJNS4_10UnderscoreESZ_SZ_EEEEENS4_13SM90_TMA_LOADENS4_14ComposedLayoutINS4_7SwizzleILi3ELi4ELi3EEENS4_18smem_ptr_flag_bitsILi16EEENSV_INS5_IJNSA_ILi8EEESI_EEENS5_IJSI_SC_EEEEEEEvNS4_8identityENS4_23SM90_TMA_LOAD_MULTICASTES1C_vS1D_EENS_8epilogue10collective18CollectiveEpilogueINS1G_22Sm90TmaWarpSpecializedILi4ELi2ELi16ELb1ELb0EEEJSJ_NS5_IJSH_NSA_ILi32EEEEEESK_SL_SK_SL_NS1G_6fusion15FusionCallbacksIS1K_NS1N_17LinearCombinationISK_fSK_fLNS_15FloatRoundStyleE2EEESJ_S1M_JEEES12_NS13_INS14_ILi2ELi4ELi3EEES17_NSV_INS5_IJS18_S1L_EEENS5_IJS1L_SC_EEEEEEENS4_17SM75_U32x4_LDSM_NENS4_14SM90_TMA_STOREES1X_NS4_17SM90_U32x4_STSM_NENS4_9Copy_AtomIJS20_NS_6half_tEEEEvEEEvvEEEEvNT_6ParamsE,"",@"SHT_CUDA_INFO"
	.sectionflags	@""
	.align	4


	//----- nvinfo : EIATTR_CUDA_API_VERSION
	.align		4
        /*0000*/ 	.byte	0x04, 0x37
        /*0002*/ 	.short	(.L_24 - .L_23)
.L_23:
        /*0004*/ 	.word	0x00000082


	//----- nvinfo : EIATTR_KPARAM_INFO
	.align		4
.L_24:
        /*0008*/ 	.byte	0x04, 0x17
        /*000a*/ 	.short	(.L_26 - .L_25)
.L_25:
        /*000c*/ 	.word	0x00000000
        /*0010*/ 	.short	0x0000
        /*0012*/ 	.short	0x0070
        /*0014*/ 	.byte	0x00, 0xf0, 0x01, 0x1c


	//----- nvinfo : EIATTR_SPARSE_MMA_MASK
	.align		4
.L_26:
        /*0018*/ 	.byte	0x03, 0x50
        /*001a*/ 	.short	0x0000


	//----- nvinfo : EIATTR_MAXREG_COUNT
	.align		4
        /*001c*/ 	.byte	0x03, 0x1b
        /*001e*/ 	.short	0x00a8


	//----- nvinfo : EIATTR_NUM_BARRIERS
	.align		4
        /*0020*/ 	.byte	0x02, 0x4c
        /*0022*/ 	.byte	0x02
	.zero		1


	//----- nvinfo : EIATTR_EXTERNS
	.align		4
        /*0024*/ 	.byte	0x04, 0x0f
        /*0026*/ 	.short	(.L_28 - .L_27)


	//   ....[0]....
	.align		4
.L_27:
        /*0028*/ 	.word	index@(__assertfail)


	//----- nvinfo : EIATTR_MERCURY_ISA_VERSION
	.align		4
.L_28:
        /*002c*/ 	.byte	0x03, 0x5f
        /*002e*/ 	.short	0x0101


	//----- nvinfo : EIATTR_INT_WARP_WIDE_INSTR_OFFSETS
	.align		4
        /*0030*/ 	.byte	0x04, 0x31
        /*0032*/ 	.short	(.L_30 - .L_29)


	//   ....[0]....
.L_29:
        /*0034*/ 	.word	0x00000950


	//   ....[1]....
        /*0038*/ 	.word	0x00000960


	//   ....[2]....
        /*003c*/ 	.word	0x00000ae0


	//   ....[3]....
        /*0040*/ 	.word	0x000023b0


	//----- nvinfo : EIATTR_COOP_GROUP_MASK_REGIDS
	.align		4
.L_30:
        /*0044*/ 	.byte	0x04, 0x29
        /*0046*/ 	.short	(.L_32 - .L_31)


	//   ....[0]....
.L_31:
        /*0048*/ 	.word	0xffffffff


	//   ....[1]....
        /*004c*/ 	.word	0xffffffff


	//   ....[2]....
        /*0050*/ 	.word	0xffffffff


	//   ....[3]....
        /*0054*/ 	.word	0xffffffff


	//   ....[4]....
        /*0058*/ 	.word	0xffffffff


	//   ....[5]....
        /*005c*/ 	.word	0xffffffff


	//   ....[6]....
        /*0060*/ 	.word	0xffffffff


	//----- nvinfo : EIATTR_COOP_GROUP_INSTR_OFFSETS
	.align		4
.L_32:
        /*0064*/ 	.byte	0x04, 0x28
        /*0066*/ 	.short	(.L_34 - .L_33)


	//   ....[0]....
.L_33:
        /*0068*/ 	.word	0x00000070


	//   ....[1]....
        /*006c*/ 	.word	0x00000080


	//   ....[2]....
        /*0070*/ 	.word	0x00000430


	//   ....[3]....
        /*0074*/ 	.word	0x000005c0


	//   ....[4]....
        /*0078*/ 	.word	0x00000770


	//   ....[5]....
        /*007c*/ 	.word	0x00000c80


	//   ....[6]....
        /*0080*/ 	.word	0x00001730


	//----- nvinfo : EIATTR_REG_RECONFIG
	.align		4
.L_34:
        /*0084*/ 	.byte	0x01, 0x54
	.zero		2


	//----- nvinfo : EIATTR_SYSCALL_OFFSETS
	.align		4
        /*0088*/ 	.byte	0x04, 0x46
        /*008a*/ 	.short	(.L_36 - .L_35)


	//   ....[0]....
.L_35:
        /*008c*/ 	.word	0x000018f0


	//   ....[1]....
        /*0090*/ 	.word	0x000025e0


	//   ....[2]....
        /*0094*/ 	.word	0x000026d0


	//----- nvinfo : EIATTR_MBARRIER_INSTR_OFFSETS
	.align		4
.L_36:
        /*0098*/ 	.byte	0x04, 0x39
        /*009a*/ 	.short	(.L_38 - .L_37)


	//   ....[0]....
.L_37:
        /*009c*/ 	.word	0x00000530
        /*00a0*/ 	.word	0x000000ff
        /*00a4*/ 	.word	0x00000000
        /*00a8*/ 	.short	0x0100
        /*00aa*/ 	.byte	0x08
	.zero		1


	//   ....[1]....
        /*00ac*/ 	.word	0x00000540
        /*00b0*/ 	.word	0x000000ff
        /*00b4*/ 	.word	0x00000020
        /*00b8*/ 	.short	0x0100
        /*00ba*/ 	.byte	0x08
	.zero		1


	//   ....[2]....
        /*00bc*/ 	.word	0x00000550
        /*00c0*/ 	.word	0x000000ff
        /*00c4*/ 	.word	0x00000008
        /*00c8*/ 	.short	0x0100
        /*00ca*/ 	.byte	0x08
	.zero		1


	//   ....[3]....
        /*00cc*/ 	.word	0x00000560
        /*00d0*/ 	.word	0x000000ff
        /*00d4*/ 	.word	0x00000028
        /*00d8*/ 	.short	0x0100
        /*00da*/ 	.byte	0x08
	.zero		1


	//   ....[4]....
        /*00dc*/ 	.word	0x00000570
        /*00e0*/ 	.word	0x000000ff
        /*00e4*/ 	.word	0x00000010
        /*00e8*/ 	.short	0x0100
        /*00ea*/ 	.byte	0x08
	.zero		1


	//   ....[5]....
        /*00ec*/ 	.word	0x00000580
        /*00f0*/ 	.word	0x000000ff
        /*00f4*/ 	.word	0x00000030
        /*00f8*/ 	.short	0x0100
        /*00fa*/ 	.byte	0x08
	.zero		1


	//   ....[6]....
        /*00fc*/ 	.word	0x00000590
        /*0100*/ 	.word	0x000000ff
        /*0104*/ 	.word	0x00000018
        /*0108*/ 	.short	0x0100
        /*010a*/ 	.byte	0x08
	.zero		1


	//   ....[7]....
        /*010c*/ 	.word	0x000005a0
        /*0110*/ 	.word	0x000000ff
        /*0114*/ 	.word	0x00000038
        /*0118*/ 	.short	0x0100
        /*011a*/ 	.byte	0x08
	.zero		1


	//   ....[8]....
        /*011c*/ 	.word	0x000006d0
        /*0120*/ 	.word	0x000000ff
        /*0124*/ 	.word	0x00000040
        /*0128*/ 	.short	0x0100
        /*012a*/ 	.byte	0x08
	.zero		1


	//   ....[9]....
        /*012c*/ 	.word	0x000006e0
        /*0130*/ 	.word	0x000000ff
        /*0134*/ 	.word	0x00000060
        /*0138*/ 	.short	0x0100
        /*013a*/ 	.byte	0x08
	.zero		1


	//   ....[10]....
        /*013c*/ 	.word	0x000006f0
        /*0140*/ 	.word	0x000000ff
        /*0144*/ 	.word	0x00000048
        /*0148*/ 	.short	0x0100
        /*014a*/ 	.byte	0x08
	.zero		1


	//   ....[11]....
        /*014c*/ 	.word	0x00000700
        /*0150*/ 	.word	0x000000ff
        /*0154*/ 	.word	0x00000068
        /*0158*/ 	.short	0x0100
        /*015a*/ 	.byte	0x08
	.zero		1


	//   ....[12]....
        /*015c*/ 	.word	0x00000710
        /*0160*/ 	.word	0x000000ff
        /*0164*/ 	.word	0x00000050
        /*0168*/ 	.short	0x0100
        /*016a*/ 	.byte	0x08
	.zero		1


	//   ....[13]....
        /*016c*/ 	.word	0x00000720
        /*0170*/ 	.word	0x000000ff
        /*0174*/ 	.word	0x00000070
        /*0178*/ 	.short	0x0100
        /*017a*/ 	.byte	0x08
	.zero		1


	//   ....[14]....
        /*017c*/ 	.word	0x00000730
        /*0180*/ 	.word	0x000000ff
        /*0184*/ 	.word	0x00000058
        /*0188*/ 	.short	0x0100
        /*018a*/ 	.byte	0x08
	.zero		1


	//   ....[15]....
        /*018c*/ 	.word	0x00000740
        /*0190*/ 	.word	0x000000ff
        /*0194*/ 	.word	0x00000078
        /*0198*/ 	.short	0x0100
        /*019a*/ 	.byte	0x08
	.zero		1


	//   ....[16]....
        /*019c*/ 	.word	0x00000b50
        /*01a0*/ 	.word	0x000000ff
        /*01a4*/ 	.word	0x00000080
        /*01a8*/ 	.short	0x0100
        /*01aa*/ 	.byte	0x06
	.zero		1


	//   ....[17]....
        /*01ac*/ 	.word	0x00000be0
        /*01b0*/ 	.word	0x000000ff
        /*01b4*/ 	.word	0x00000088
        /*01b8*/ 	.short	0x0100
        /*01ba*/ 	.byte	0x06
	.zero		1


	//   ....[18]....
        /*01bc*/ 	.word	0x00001970
        /*01c0*/ 	.word	0x00000003
        /*01c4*/ 	.word	0x00000000
        /*01c8*/ 	.short	0x010a
        /*01ca*/ 	.byte	0x3f
	.zero		1


	//   ....[19]....
        /*01cc*/ 	.word	0x000019b0
        /*01d0*/ 	.word	0x00000003
        /*01d4*/ 	.word	0x00000000
        /*01d8*/ 	.short	0x010a
        /*01da*/ 	.byte	0x3f
	.zero		1


	//   ....[20]....
        /*01dc*/ 	.word	0x00001e60
        /*01e0*/ 	.word	0x000000ff
        /*01e4*/ 	.word	0x00000000
        /*01e8*/ 	.short	0x010a
        /*01ea*/ 	.byte	0x04
	.zero		1


	//   ....[21]....
        /*01ec*/ 	.word	0x00001ea0
        /*01f0*/ 	.word	0x000000ff
        /*01f4*/ 	.word	0x00000000
        /*01f8*/ 	.short	0x010a
        /*01fa*/ 	.byte	0x04
	.zero		1


	//   ....[22]....
        /*01fc*/ 	.word	0x00002240
        /*0200*/ 	.word	0x00000004
        /*0204*/ 	.word	0x00000000
        /*0208*/ 	.short	0x0101
        /*020a*/ 	.byte	0x3f
	.zero		1


	//   ....[23]....
        /*020c*/ 	.word	0x00002430
        /*0210*/ 	.word	0x00000000
        /*0214*/ 	.word	0x00000000
        /*0218*/ 	.short	0x0101
        /*021a*/ 	.byte	0x3f
	.zero		1


	//   ....[24]....
        /*021c*/ 	.word	0x00002bd0
        /*0220*/ 	.word	0x000000ff
        /*0224*/ 	.word	0x00000040
        /*0228*/ 	.short	0x010a
        /*022a*/ 	.byte	0x35
	.zero		1


	//   ....[25]....
        /*022c*/ 	.word	0x000033d0
        /*0230*/ 	.word	0x000000ff
        /*0234*/ 	.word	0x00000000
        /*0238*/ 	.short	0x0101
        /*023a*/ 	.byte	0x04
	.zero		1


	//   ....[26]....
        /*023c*/ 	.word	0x000034a0
        /*0240*/ 	.word	0x00000004
        /*0244*/ 	.word	0x00000040
        /*0248*/ 	.short	0x010a
        /*024a*/ 	.byte	0x3f
	.zero		1


	//   ....[27]....
        /*024c*/ 	.word	0x00003ae0
        /*0250*/ 	.word	0x000000ff
        /*0254*/ 	.word	0x00000000
        /*0258*/ 	.short	0x0101
        /*025a*/ 	.byte	0x04
	.zero		1


	//   ....[28]....
        /*025c*/ 	.word	0x00003bd0
        /*0260*/ 	.word	0x00000004
        /*0264*/ 	.word	0x00000040
        /*0268*/ 	.short	0x010a
        /*026a*/ 	.byte	0x3f
	.zero		1


	//   ....[29]....
        /*026c*/ 	.word	0x00004230
        /*0270*/ 	.word	0x000000ff
        /*0274*/ 	.word	0x00000000
        /*0278*/ 	.short	0x0101
        /*027a*/ 	.byte	0x04
	.zero		1


	//   ....[30]....
        /*027c*/ 	.word	0x00004310
        /*0280*/ 	.word	0x00000005
        /*0284*/ 	.word	0x00000040
        /*0288*/ 	.short	0x010a
        /*028a*/ 	.byte	0x3f
	.zero		1


	//   ....[31]....
        /*028c*/ 	.word	0x00004980
        /*0290*/ 	.word	0x000000ff
        /*0294*/ 	.word	0x00000000
        /*0298*/ 	.short	0x0101
        /*029a*/ 	.byte	0x04
	.zero		1


	//   ....[32]....
        /*029c*/ 	.word	0x00004a60
        /*02a0*/ 	.word	0x00000004
        /*02a4*/ 	.word	0x00000040
        /*02a8*/ 	.short	0x010a
        /*02aa*/ 	.byte	0x3f
	.zero		1


	//   ....[33]....
        /*02ac*/ 	.word	0x000050b0
        /*02b0*/ 	.word	0x000000ff
        /*02b4*/ 	.word	0x00000000
        /*02b8*/ 	.short	0x0101
        /*02ba*/ 	.byte	0x04
	.zero		1


	//   ....[34]....
        /*02bc*/ 	.word	0x00005190
        /*02c0*/ 	.word	0x00000004
        /*02c4*/ 	.word	0x00000040
        /*02c8*/ 	.short	0x010a
        /*02ca*/ 	.byte	0x3f
	.zero		1


	//   ....[35]....
        /*02cc*/ 	.word	0x000057e0
        /*02d0*/ 	.word	0x000000ff
        /*02d4*/ 	.word	0x00000000
        /*02d8*/ 	.short	0x0101
        /*02da*/ 	.byte	0x04
	.zero		1


	//   ....[36]....
        /*02dc*/ 	.word	0x000058c0
        /*02e0*/ 	.word	0x00000004
        /*02e4*/ 	.word	0x00000040
        /*02e8*/ 	.short	0x010a
        /*02ea*/ 	.byte	0x3f
	.zero		1


	//   ....[37]....
        /*02ec*/ 	.word	0x00005f10
        /*02f0*/ 	.word	0x000000ff
        /*02f4*/ 	.word	0x00000000
        /*02f8*/ 	.short	0x0101
        /*02fa*/ 	.byte	0x04
	.zero		1


	//   ....[38]....
        /*02fc*/ 	.word	0x00005fe0
        /*0300*/ 	.word	0x00000004
        /*0304*/ 	.word	0x00000040
        /*0308*/ 	.short	0x010a
        /*030a*/ 	.byte	0x3f
	.zero		1


	//   ....[39]....
        /*030c*/ 	.word	0x000065f0
        /*0310*/ 	.word	0x000000ff
        /*0314*/ 	.word	0x00000000
        /*0318*/ 	.short	0x0101
        /*031a*/ 	.byte	0x04
	.zero		1


	//   ....[40]....
        /*031c*/ 	.word	0x00006f90
        /*0320*/ 	.word	0x000000ff
        /*0324*/ 	.word	0x00000000
        /*0328*/ 	.short	0x0101
        /*032a*/ 	.byte	0x04
	.zero		1


	//   ....[41]....
        /*032c*/ 	.word	0x000075b0
        /*0330*/ 	.word	0x000000ff
        /*0334*/ 	.word	0x00000088
        /*0338*/ 	.short	0x010a
        /*033a*/ 	.byte	0x04
	.zero		1


	//   ....[42]....
        /*033c*/ 	.word	0x000079a0
        /*0340*/ 	.word	0x000000ff
        /*0344*/ 	.word	0x00000060
        /*0348*/ 	.short	0x010a
        /*034a*/ 	.byte	0x0d
	.zero		1


	//   ....[43]....
        /*034c*/ 	.word	0x00007a90
        /*0350*/ 	.word	0x000000ff
        /*0354*/ 	.word	0x00000040
        /*0358*/ 	.short	0x010b
        /*035a*/ 	.byte	0x0d
	.zero		1


	//   ....[44]....
        /*035c*/ 	.word	0x00007af0
        /*0360*/ 	.word	0x000000ff
        /*0364*/ 	.word	0x00000000
        /*0368*/ 	.short	0x0101
        /*036a*/ 	.byte	0x10
	.zero		1


	//   ....[45]....
        /*036c*/ 	.word	0x00007b20
        /*0370*/ 	.word	0x000000ff
        /*0374*/ 	.word	0x00000068
        /*0378*/ 	.short	0x010a
        /*037a*/ 	.byte	0x0d
	.zero		1


	//   ....[46]....
        /*037c*/ 	.word	0x00007c30
        /*0380*/ 	.word	0x000000ff
        /*0384*/ 	.word	0x00000048
        /*0388*/ 	.short	0x010b
        /*038a*/ 	.byte	0x0d
	.zero		1


	//   ....[47]....
        /*038c*/ 	.word	0x00007ca0
        /*0390*/ 	.word	0x000000ff
        /*0394*/ 	.word	0x00000000
        /*0398*/ 	.short	0x0101
        /*039a*/ 	.byte	0x14
	.zero		1


	//   ....[48]....
        /*039c*/ 	.word	0x00007cd0
        /*03a0*/ 	.word	0x000000ff
        /*03a4*/ 	.word	0x00000070
        /*03a8*/ 	.short	0x010a
        /*03aa*/ 	.byte	0x0d
	.zero		1


	//   ....[49]....
        /*03ac*/ 	.word	0x00007dd0
        /*03b0*/ 	.word	0x000000ff
        /*03b4*/ 	.word	0x00000050
        /*03b8*/ 	.short	0x010b
        /*03ba*/ 	.byte	0x0d
	.zero		1


	//   ....[50]....
        /*03bc*/ 	.word	0x00007e30
        /*03c0*/ 	.word	0x000000ff
        /*03c4*/ 	.word	0x00000000
        /*03c8*/ 	.short	0x0101
        /*03ca*/ 	.byte	0x1d
	.zero		1


	//   ....[51]....
        /*03cc*/ 	.word	0x00007e60
        /*03d0*/ 	.word	0x000000ff
        /*03d4*/ 	.word	0x00000078
        /*03d8*/ 	.short	0x010a
        /*03da*/ 	.byte	0x0d
	.zero		1


	//   ....[52]....
        /*03dc*/ 	.word	0x00007f60
        /*03e0*/ 	.word	0x000000ff
        /*03e4*/ 	.word	0x00000058
        /*03e8*/ 	.short	0x010b
        /*03ea*/ 	.byte	0x0d
	.zero		1


	//   ....[53]....
        /*03ec*/ 	.word	0x00007fd0
        /*03f0*/ 	.word	0x000000ff
        /*03f4*/ 	.word	0x00000000
        /*03f8*/ 	.short	0x0101
        /*03fa*/ 	.byte	0x1e
	.zero		1


	//   ....[54]....
        /*03fc*/ 	.word	0x00008010
        /*0400*/ 	.word	0x000000ff
        /*0404*/ 	.word	0x00000060
        /*0408*/ 	.short	0x010a
        /*040a*/ 	.byte	0x0d
	.zero		1


	//   ....[55]....
        /*040c*/ 	.word	0x00008100
        /*0410*/ 	.word	0x000000ff
        /*0414*/ 	.word	0x00000040
        /*0418*/ 	.short	0x010b
        /*041a*/ 	.byte	0x0d
	.zero		1


	//   ....[56]....
        /*041c*/ 	.word	0x00008140
        /*0420*/ 	.word	0x000000ff
        /*0424*/ 	.word	0x00000000
        /*0428*/ 	.short	0x0101
        /*042a*/ 	.byte	0x10
	.zero		1


	//   ....[57]....
        /*042c*/ 	.word	0x00008170
        /*0430*/ 	.word	0x000000ff
        /*0434*/ 	.word	0x00000068
        /*0438*/ 	.short	0x010a
        /*043a*/ 	.byte	0x0d
	.zero		1


	//   ....[58]....
        /*043c*/ 	.word	0x00008270
        /*0440*/ 	.word	0x000000ff
        /*0444*/ 	.word	0x00000048
        /*0448*/ 	.short	0x010b
        /*044a*/ 	.byte	0x0d
	.zero		1


	//   ....[59]....
        /*044c*/ 	.word	0x000082b0
        /*0450*/ 	.word	0x000000ff
        /*0454*/ 	.word	0x00000000
        /*0458*/ 	.short	0x0101
        /*045a*/ 	.byte	0x14
	.zero		1


	//   ....[60]....
        /*045c*/ 	.word	0x000082f0
        /*0460*/ 	.word	0x000000ff
        /*0464*/ 	.word	0x00000070
        /*0468*/ 	.short	0x010a
        /*046a*/ 	.byte	0x0d
	.zero		1


	//   ....[61]....
        /*046c*/ 	.word	0x000083d0
        /*0470*/ 	.word	0x000000ff
        /*0474*/ 	.word	0x00000050
        /*0478*/ 	.short	0x010b
        /*047a*/ 	.byte	0x0d
	.zero		1


	//   ....[62]....
        /*047c*/ 	.word	0x00008410
        /*0480*/ 	.word	0x000000ff
        /*0484*/ 	.word	0x00000000
        /*0488*/ 	.short	0x0101
        /*048a*/ 	.byte	0x1d
	.zero		1


	//   ....[63]....
        /*048c*/ 	.word	0x00008440
        /*0490*/ 	.word	0x000000ff
        /*0494*/ 	.word	0x00000078
        /*0498*/ 	.short	0x010a
        /*049a*/ 	.byte	0x0d
	.zero		1


	//   ....[64]....
        /*049c*/ 	.word	0x00008540
        /*04a0*/ 	.word	0x000000ff
        /*04a4*/ 	.word	0x00000058
        /*04a8*/ 	.short	0x010b
        /*04aa*/ 	.byte	0x0d
	.zero		1


	//   ....[65]....
        /*04ac*/ 	.word	0x00008590
        /*04b0*/ 	.word	0x000000ff
        /*04b4*/ 	.word	0x00000000
        /*04b8*/ 	.short	0x0101
        /*04ba*/ 	.byte	0x1e
	.zero		1


	//   ....[66]....
        /*04bc*/ 	.word	0x00008c20
        /*04c0*/ 	.word	0x00000000
        /*04c4*/ 	.word	0x00000060
        /*04c8*/ 	.short	0x010a
        /*04ca*/ 	.byte	0x3f
	.zero		1


	//   ....[67]....
        /*04cc*/ 	.word	0x00008c60
        /*04d0*/ 	.word	0x00000000
        /*04d4*/ 	.word	0x00000068
        /*04d8*/ 	.short	0x010a
        /*04da*/ 	.byte	0x3f
	.zero		1


	//   ....[68]....
        /*04dc*/ 	.word	0x00008ca0
        /*04e0*/ 	.word	0x00000000
        /*04e4*/ 	.word	0x00000070
        /*04e8*/ 	.short	0x010a
        /*04ea*/ 	.byte	0x3f
	.zero		1


	//   ....[69]....
        /*04ec*/ 	.word	0x00008d00
        /*04f0*/ 	.word	0x00000000
        /*04f4*/ 	.word	0x00000078
        /*04f8*/ 	.short	0x010a
        /*04fa*/ 	.byte	0x3f
	.zero		1


	//   ....[70]....
        /*04fc*/ 	.word	0x00009050
        /*0500*/ 	.word	0x0000000e
        /*0504*/ 	.word	0x00000020
        /*0508*/ 	.short	0x010a
        /*050a*/ 	.byte	0x3f
	.zero		1


	//   ....[71]....
        /*050c*/ 	.word	0x00009400
        /*0510*/ 	.word	0x00000004
        /*0514*/ 	.word	0x00000088
        /*0518*/ 	.short	0x0101
        /*051a*/ 	.byte	0x3f
	.zero		1


	//   ....[72]....
        /*051c*/ 	.word	0x00009b00
        /*0520*/ 	.word	0x00000005
        /*0524*/ 	.word	0x00000000
        /*0528*/ 	.short	0x010a
        /*052a*/ 	.byte	0x3f
	.zero		1


	//   ....[73]....
        /*052c*/ 	.word	0x00009b80
        /*0530*/ 	.word	0x00000007
        /*0534*/ 	.word	0x00000000
        /*0538*/ 	.short	0x010a
        /*053a*/ 	.byte	0x3f
	.zero		1


	//   ....[74]....
        /*053c*/ 	.word	0x00009c10
        /*0540*/ 	.word	0x00000006
        /*0544*/ 	.word	0x00000000
        /*0548*/ 	.short	0x010a
        /*054a*/ 	.byte	0x3f
	.zero		1


	//   ....[75]....
        /*054c*/ 	.word	0x00009ca0
        /*0550*/ 	.word	0x00000003
        /*0554*/ 	.word	0x00000000
        /*0558*/ 	.short	0x010a
        /*055a*/ 	.byte	0x3f
	.zero		1


	//   ....[76]....
        /*055c*/ 	.word	0x00009d00
        /*0560*/ 	.word	0x00000003
        /*0564*/ 	.word	0x00000000
        /*0568*/ 	.short	0x010a
        /*056a*/ 	.byte	0x3f
	.zero		1


	//   ....[77]....
        /*056c*/ 	.word	0x00009d60
        /*0570*/ 	.word	0x00000005
        /*0574*/ 	.word	0x00000000
        /*0578*/ 	.short	0x010a
        /*057a*/ 	.byte	0x3f
	.zero		1


	//   ....[78]....
        /*057c*/ 	.word	0x00009dc0
        /*0580*/ 	.word	0x00000005
        /*0584*/ 	.word	0x00000040
        /*0588*/ 	.short	0x010a
        /*058a*/ 	.byte	0x3f
	.zero		1


	//   ....[79]....
        /*058c*/ 	.word	0x00009e10
        /*0590*/ 	.word	0x00000004
        /*0594*/ 	.word	0x00000040
        /*0598*/ 	.short	0x010a
        /*059a*/ 	.byte	0x3f
	.zero		1


	//   ....[80]....
        /*059c*/ 	.word	0x00009e60
        /*05a0*/ 	.word	0x00000004
        /*05a4*/ 	.word	0x00000040
        /*05a8*/ 	.short	0x010a
        /*05aa*/ 	.byte	0x3f
	.zero		1


	//   ....[81]....
        /*05ac*/ 	.word	0x00009eb0
        /*05b0*/ 	.word	0x00000005
        /*05b4*/ 	.word	0x00000040
        /*05b8*/ 	.short	0x010a
        /*05ba*/ 	.byte	0x3f
	.zero		1


	//   ....[82]....
        /*05bc*/ 	.word	0x00009f00
        /*05c0*/ 	.word	0x00000004
        /*05c4*/ 	.word	0x00000040
        /*05c8*/ 	.short	0x010a
        /*05ca*/ 	.byte	0x3f
	.zero		1


	//   ....[83]....
        /*05cc*/ 	.word	0x00009f50
        /*05d0*/ 	.word	0x00000004
        /*05d4*/ 	.word	0x00000040
        /*05d8*/ 	.short	0x010a
        /*05da*/ 	.byte	0x3f
	.zero		1


	//   ....[84]....
        /*05dc*/ 	.word	0x00009fa0
        /*05e0*/ 	.word	0x00000004
        /*05e4*/ 	.word	0x00000040
        /*05e8*/ 	.short	0x010a
        /*05ea*/ 	.byte	0x3f
	.zero		1


	//   ....[85]....
        /*05ec*/ 	.word	0x00009ff0
        /*05f0*/ 	.word	0x00000004
        /*05f4*/ 	.word	0x00000040
        /*05f8*/ 	.short	0x010a
        /*05fa*/ 	.byte	0x3f
	.zero		1


	//   ....[86]....
        /*05fc*/ 	.word	0x0000a050
        /*0600*/ 	.word	0x00000003
        /*0604*/ 	.word	0x00000088
        /*0608*/ 	.short	0x010a
        /*060a*/ 	.byte	0x3f
	.zero		1


	//   ....[87]....
        /*060c*/ 	.word	0x0000a0b0
        /*0610*/ 	.word	0x00000005
        /*0614*/ 	.word	0x00000060
        /*0618*/ 	.short	0x010a
        /*061a*/ 	.byte	0x3f
	.zero		1


	//   ....[88]....
        /*061c*/ 	.word	0x0000a110
        /*0620*/ 	.word	0x00000005
        /*0624*/ 	.word	0x00000068
        /*0628*/ 	.short	0x010a
        /*062a*/ 	.byte	0x3f
	.zero		1


	//   ....[89]....
        /*062c*/ 	.word	0x0000a170
        /*0630*/ 	.word	0x00000005
        /*0634*/ 	.word	0x00000070
        /*0638*/ 	.short	0x010a
        /*063a*/ 	.byte	0x3f
	.zero		1


	//   ....[90]....
        /*063c*/ 	.word	0x0000a1d0
        /*0640*/ 	.word	0x00000005
        /*0644*/ 	.word	0x00000078
        /*0648*/ 	.short	0x010a
        /*064a*/ 	.byte	0x3f
	.zero		1


	//   ....[91]....
        /*064c*/ 	.word	0x0000a230
        /*0650*/ 	.word	0x00000005
        /*0654*/ 	.word	0x00000060
        /*0658*/ 	.short	0x010a
        /*065a*/ 	.byte	0x3f
	.zero		1


	//   ....[92]....
        /*065c*/ 	.word	0x0000a290
        /*0660*/ 	.word	0x00000005
        /*0664*/ 	.word	0x00000068
        /*0668*/ 	.short	0x010a
        /*066a*/ 	.byte	0x3f
	.zero		1


	//   ....[93]....
        /*066c*/ 	.word	0x0000a2f0
        /*0670*/ 	.word	0x00000005
        /*0674*/ 	.word	0x00000070
        /*0678*/ 	.short	0x010a
        /*067a*/ 	.byte	0x3f
	.zero		1


	//   ....[94]....
        /*067c*/ 	.word	0x0000a350
        /*0680*/ 	.word	0x00000005
        /*0684*/ 	.word	0x00000078
        /*0688*/ 	.short	0x010a
        /*068a*/ 	.byte	0x3f
	.zero		1


	//   ....[95]....
        /*068c*/ 	.word	0x0000a3a0
        /*0690*/ 	.word	0x00000000
        /*0694*/ 	.word	0x00000060
        /*0698*/ 	.short	0x010a
        /*069a*/ 	.byte	0x3f
	.zero		1


	//   ....[96]....
        /*069c*/ 	.word	0x0000a3f0
        /*06a0*/ 	.word	0x00000000
        /*06a4*/ 	.word	0x00000068
        /*06a8*/ 	.short	0x010a
        /*06aa*/ 	.byte	0x3f
	.zero		1


	//   ....[97]....
        /*06ac*/ 	.word	0x0000a440
        /*06b0*/ 	.word	0x00000000
        /*06b4*/ 	.word	0x00000070
        /*06b8*/ 	.short	0x010a
        /*06ba*/ 	.byte	0x3f
	.zero		1


	//   ....[98]....
        /*06bc*/ 	.word	0x0000a510
        /*06c0*/ 	.word	0x0000000e
        /*06c4*/ 	.word	0x00000020
        /*06c8*/ 	.short	0x010a
        /*06ca*/ 	.byte	0x3f
	.zero		1


	//   ....[99]....
        /*06cc*/ 	.word	0x0000a5e0
        /*06d0*/ 	.word	0x00000005
        /*06d4*/ 	.word	0x00000000
        /*06d8*/ 	.short	0x010a
        /*06da*/ 	.byte	0x3f
	.zero		1


	//   ....[100]....
        /*06dc*/ 	.word	0x0000a630
        /*06e0*/ 	.word	0x00000007
        /*06e4*/ 	.word	0x00000000
        /*06e8*/ 	.short	0x010a
        /*06ea*/ 	.byte	0x3f
	.zero		1


	//   ....[101]....
        /*06ec*/ 	.word	0x0000a680
        /*06f0*/ 	.word	0x00000006
        /*06f4*/ 	.word	0x00000000
        /*06f8*/ 	.short	0x010a
        /*06fa*/ 	.byte	0x3f
	.zero		1


	//----- nvinfo : EIATTR_NUM_MBARRIERS
	.align		4
.L_38:
        /*06fc*/ 	.byte	0x03, 0x38
        /*06fe*/ 	.short	0x0012


	//----- nvinfo : EIATTR_EXIT_INSTR_OFFSETS
	.align		4
        /*0700*/ 	.byte	0x04, 0x1c
        /*0702*/ 	.short	(.L_40 - .L_39)


	//   ....[0]....
.L_39:
        /*0704*/ 	.word	0x00009cf0


	//----- nvinfo : EIATTR_MAX_THREADS
	.align		4
.L_40:
        /*0708*/ 	.byte	0x04, 0x05
        /*070a*/ 	.short	(.L_42 - .L_41)
.L_41:
        /*070c*/ 	.word	0x00000180
        /*0710*/ 	.word	0x00000001
        /*0714*/ 	.word	0x00000001


	//----- nvinfo : EIATTR_CRS_STACK_SIZE
	.align		4
.L_42:
        /*0718*/ 	.byte	0x04, 0x1e
        /*071a*/ 	.short	(.L_44 - .L_43)
.L_43:
        /*071c*/ 	.word	0x00000000


	//----- nvinfo : EIATTR_CBANK_PARAM_SIZE
	.align		4
.L_44:
        /*0720*/ 	.byte	0x03, 0x19
        /*0722*/ 	.short	0x0770


	//----- nvinfo : EIATTR_PARAM_CBANK
	.align		4
        /*0724*/ 	.byte	0x04, 0x0a
        /*0726*/ 	.short	(.L_46 - .L_45)
	.align		4
.L_45:
        /*0728*/ 	.word	index@(.nv.constant0._ZN7cutlass13device_kernelINS_4gemm6kernel13GemmUniversalIN4cute5tupleIJiiiiEEENS1_10collective13CollectiveMmaINS1_34MainloopSm90TmaGmmaWarpSpecializedILi4ENS5_IJNS4_1CILi2EEENSA_ILi1EEESC_EEENS1_35KernelTmaWarpSpecializedCooperativeEEENS5_IJNSA_ILi256EEENSA_ILi128EEENSA_ILi64EEEEEENS_10bfloat16_tENS5_IJlSC_lEEESK_SL_NS4_8TiledMMAINS4_8MMA_AtomIJNS4_4SM904GMMA28MMA_64x128x16_F32BF16BF16_SSILNSP_5MajorE0ELSR_0ELNSP_7ScaleInE1ELSS_1EEEEEENS4_6LayoutISD_NS5_IJSC_NSA_ILi0EEESW_EEEEENS5_IJNS4_10UnderscoreESZ_SZ_EEEEENS4_13SM90_TMA_LOADENS4_14ComposedLayoutINS4_7SwizzleILi3ELi4ELi3EEENS4_18smem_ptr_flag_bitsILi16EEENSV_INS5_IJNSA_ILi8EEESI_EEENS5_IJSI_SC_EEEEEEEvNS4_8identityENS4_23SM90_TMA_LOAD_MULTICASTES1C_vS1D_EENS_8epilogue10collective18CollectiveEpilogueINS1G_22Sm90TmaWarpSpecializedILi4ELi2ELi16ELb1ELb0EEEJSJ_NS5_IJSH_NSA_ILi32EEEEEESK_SL_SK_SL_NS1G_6fusion15FusionCallbacksIS1K_NS1N_17LinearCombinationISK_fSK_fLNS_15FloatRoundStyleE2EEESJ_S1M_JEEES12_NS13_INS14_ILi2ELi4ELi3EEES17_NSV_INS5_IJS18_S1L_EEENS5_IJS1L_SC_EEEEEEENS4_17SM75_U32x4_LDSM_NENS4_14SM90_TMA_STOREES1X_NS4_17SM90_U32x4_STSM_NENS4_9Copy_AtomIJS20_NS_6half_tEEEEvEEEvvEEEEvNT_6ParamsE)
        /*072c*/ 	.short	0x0210
        /*072e*/ 	.short	0x0770


	//----- nvinfo : EIATTR_SW_WAR
	.align		4
.L_46:
        /*0730*/ 	.byte	0x04, 0x36
        /*0732*/ 	.short	(.L_48 - .L_47)
.L_47:
        /*0734*/ 	.word	0x00000008
.L_48:


//--------------------- .nv.callgraph             --------------------------
	.section	.nv.callgraph,"",@"SHT_CUDA_CALLGRAPH"
	.align	4
	.sectionentsize	8
	.align		4
        /*0000*/ 	.word	0x00000000
	.align		4
        /*0004*/ 	.word	0xffffffff
	.align		4
        /*0008*/ 	.word	index@(_ZN7cutlass13device_kernelINS_4gemm6kernel13GemmUniversalIN4cute5tupleIJiiiiEEENS1_10collective13CollectiveMmaINS1_34MainloopSm90TmaGmmaWarpSpecializedILi4ENS5_IJNS4_1CILi2EEENSA_ILi1EEESC_EEENS1_35KernelTmaWarpSpecializedCooperativeEEENS5_IJNSA_ILi256EEENSA_ILi128EEENSA_ILi64EEEEEENS_10bfloat16_tENS5_IJlSC_lEEESK_SL_NS4_8TiledMMAINS4_8MMA_AtomIJNS4_4SM904GMMA28MMA_64x128x16_F32BF16BF16_SSILNSP_5MajorE0ELSR_0ELNSP_7ScaleInE1ELSS_1EEEEEENS4_6LayoutISD_NS5_IJSC_NSA_ILi0EEESW_EEEEENS5_IJNS4_10UnderscoreESZ_SZ_EEEEENS4_13SM90_TMA_LOADENS4_14ComposedLayoutINS4_7SwizzleILi3ELi4ELi3EEENS4_18smem_ptr_flag_bitsILi16EEENSV_INS5_IJNSA_ILi8EEESI_EEENS5_IJSI_SC_EEEEEEEvNS4_8identityENS4_23SM90_TMA_LOAD_MULTICASTES1C_vS1D_EENS_8epilogue10collective18CollectiveEpilogueINS1G_22Sm90TmaWarpSpecializedILi4ELi2ELi16ELb1ELb0EEEJSJ_NS5_IJSH_NSA_ILi32EEEEEESK_SL_SK_SL_NS1G_6fusion15FusionCallbacksIS1K_NS1N_17LinearCombinationISK_fSK_fLNS_15FloatRoundStyleE2EEESJ_S1M_JEEES12_NS13_INS14_ILi2ELi4ELi3EEES17_NSV_INS5_IJS18_S1L_EEENS5_IJS1L_SC_EEEEEEENS4_17SM75_U32x4_LDSM_NENS4_14SM90_TMA_STOREES1X_NS4_17SM90_U32x4_STSM_NENS4_9Copy_AtomIJS20_NS_6half_tEEEEvEEEvvEEEEvNT_6ParamsE)
	.align		4
        /*000c*/ 	.word	index@(__assertfail)
	.align		4
        /*0010*/ 	.word	0x00000000
	.align		4
        /*0014*/ 	.word	0xfffffffe
	.align		4
        /*0018*/ 	.word	0x00000000
	.align		4
        /*001c*/ 	.word	0xfffffffd
	.align		4
        /*0020*/ 	.word	0x00000000
	.align		4
        /*0024*/ 	.word	0xfffffffc


//--------------------- .nv.constant4             --------------------------
	.section	.nv.constant4,"a",@progbits
	.align	8
	.align		8
.nv.constant4:
        /*0000*/ 	.dword	__assertfail
	.align		8
        /*0008*/ 	.dword	__unnamed_1
	.align		8
        /*0010*/ 	.dword	__unnamed_2
	.align		8
        /*0018*/ 	.dword	_ZN39_INTERNAL_8cbb29f7_4_k_cu_90fa103b_37074cuda3std3__45__cpo5beginE
	.align		8
        /*0020*/ 	.dword	_ZN39_INTERNAL_8cbb29f7_4_k_cu_90fa103b_37074cuda3std3__45__cpo3endE
	.align		8
        /*0028*/ 	.dword	_ZN39_INTERNAL_8cbb29f7_4_k_cu_90fa103b_37074cuda3std3__45__cpo6cbeginE
	.align		8
        /*0030*/ 	.dword	_ZN39_INTERNAL_8cbb29f7_4_k_cu_90fa103b_37074cuda3std3__45__cpo4cendE
	.align		8
        /*0038*/ 	.dword	_ZN39_INTERNAL_8cbb29f7_4_k_cu_90fa103b_37074cuda3std3__441_GLOBAL__N__8cbb29f7_4_k_cu_90fa103b_37076ignoreE
	.align		8
        /*0040*/ 	.dword	_ZN39_INTERNAL_8cbb29f7_4_k_cu_90fa103b_37074cuda3std3__419piecewise_constructE
	.align		8
        /*0048*/ 	.dword	_ZN39_INTERNAL_8cbb29f7_4_k_cu_90fa103b_37074cuda3std3__48in_placeE
	.align		8
        /*0050*/ 	.dword	_ZN39_INTERNAL_8cbb29f7_4_k_cu_90fa103b_37074cuda3std6ranges3__45__cpo4swapE
	.align		8
        /*0058*/ 	.dword	_ZN39_INTERNAL_8cbb29f7_4_k_cu_90fa103b_37074cuda3std6ranges3__45__cpo9iter_moveE
	.align		8
        /*0060*/ 	.dword	_ZN39_INTERNAL_8cbb29f7_4_k_cu_90fa103b_37074cute7productE
	.align		8
        /*0068*/ 	.dword	_ZN39_INTERNAL_8cbb29f7_4_k_cu_90fa103b_37074cute1_E
	.align		8
        /*0070*/ 	.dword	$str$22
	.align		8
        /*0078*/ 	.dword	$str$23
	.align		8
        /*0080*/ 	.dword	$str$26
	.align		8
        /*0088*/ 	.dword	$str$27


//--------------------- .text._ZN7cutlass13device_kernelINS_4gemm6kernel13GemmUniversalIN4cute5tupleIJiiiiEEENS1_10collective13CollectiveMmaINS1_34MainloopSm90TmaGmmaWarpSpecializedILi4ENS5_IJNS4_1CILi2EEENSA_ILi1EEESC_EEENS1_35KernelTmaWarpSpecializedCooperativeEEENS5_IJNSA_ILi256EEENSA_ILi128EEENSA_ILi64EEEEEENS_10bfloat16_tENS5_IJlSC_lEEESK_SL_NS4_8TiledMMAINS4_8MMA_AtomIJNS4_4SM904GMMA28MMA_64x128x16_F32BF16BF16_SSILNSP_5MajorE0ELSR_0ELNSP_7ScaleInE1ELSS_1EEEEEENS4_6LayoutISD_NS5_IJSC_NSA_ILi0EEESW_EEEEENS5_IJNS4_10UnderscoreESZ_SZ_EEEEENS4_13SM90_TMA_LOADENS4_14ComposedLayoutINS4_7SwizzleILi3ELi4ELi3EEENS4_18smem_ptr_flag_bitsILi16EEENSV_INS5_IJNSA_ILi8EEESI_EEENS5_IJSI_SC_EEEEEEEvNS4_8identityENS4_23SM90_TMA_LOAD_MULTICASTES1C_vS1D_EENS_8epilogue10collective18CollectiveEpilogueINS1G_22Sm90TmaWarpSpecializedILi4ELi2ELi16ELb1ELb0EEEJSJ_NS5_IJSH_NSA_ILi32EEEEEESK_SL_SK_SL_NS1G_6fusion15FusionCallbacksIS1K_NS1N_17LinearCombinationISK_fSK_fLNS_15FloatRoundStyleE2EEESJ_S1M_JEEES12_NS13_INS14_ILi2ELi4ELi3EEES17_NSV_INS5_IJS18_S1L_EEENS5_IJS1L_SC_EEEEEEENS4_17SM75_U32x4_LDSM_NENS4_14SM90_TMA_STOREES1X_NS4_17SM90_U32x4_STSM_NENS4_9Copy_AtomIJS20_NS_6half_tEEEEvEEEvvEEEEvNT_6ParamsE --------------------------
	.section	.text._ZN7cutlass13device_kernelINS_4gemm6kernel13GemmUniversalIN4cute5tupleIJiiiiEEENS1_10collective13CollectiveMmaINS1_34MainloopSm90TmaGmmaWarpSpecializedILi4ENS5_IJNS4_1CILi2EEENSA_ILi1EEESC_EEENS1_35KernelTmaWarpSpecializedCooperativeEEENS5_IJNSA_ILi256EEENSA_ILi128EEENSA_ILi64EEEEEENS_10bfloat16_tENS5_IJlSC_lEEESK_SL_NS4_8TiledMMAINS4_8MMA_AtomIJNS4_4SM904GMMA28MMA_64x128x16_F32BF16BF16_SSILNSP_5MajorE0ELSR_0ELNSP_7ScaleInE1ELSS_1EEEEEENS4_6LayoutISD_NS5_IJSC_NSA_ILi0EEESW_EEEEENS5_IJNS4_10UnderscoreESZ_SZ_EEEEENS4_13SM90_TMA_LOADENS4_14ComposedLayoutINS4_7SwizzleILi3ELi4ELi3EEENS4_18smem_ptr_flag_bitsILi16EEENSV_INS5_IJNSA_ILi8EEESI_EEENS5_IJSI_SC_EEEEEEEvNS4_8identityENS4_23SM90_TMA_LOAD_MULTICASTES1C_vS1D_EENS_8epilogue10collective18CollectiveEpilogueINS1G_22Sm90TmaWarpSpecializedILi4ELi2ELi16ELb1ELb0EEEJSJ_NS5_IJSH_NSA_ILi32EEEEEESK_SL_SK_SL_NS1G_6fusion15FusionCallbacksIS1K_NS1N_17LinearCombinationISK_fSK_fLNS_15FloatRoundStyleE2EEESJ_S1M_JEEES12_NS13_INS14_ILi2ELi4ELi3EEES17_NSV_INS5_IJS18_S1L_EEENS5_IJS1L_SC_EEEEEEENS4_17SM75_U32x4_LDSM_NENS4_14SM90_TMA_STOREES1X_NS4_17SM90_U32x4_STSM_NENS4_9Copy_AtomIJS20_NS_6half_tEEEEvEEEvvEEEEvNT_6ParamsE,"ax",@progbits
	.align	128
.text._ZN7cutlass13device_kernelINS_4gemm6kernel13GemmUniversalIN4cute5tupleIJiiiiEEENS1_10collective13CollectiveMmaINS1_34MainloopSm90TmaGmmaWarpSpecializedILi4ENS5_IJNS4_1CILi2EEENSA_ILi1EEESC_EEENS1_35KernelTmaWarpSpecializedCooperativeEEENS5_IJNSA_ILi256EEENSA_ILi128EEENSA_ILi64EEEEEENS_10bfloat16_tENS5_IJlSC_lEEESK_SL_NS4_8TiledMMAINS4_8MMA_AtomIJNS4_4SM904GMMA28MMA_64x128x16_F32BF16BF16_SSILNSP_5MajorE0ELSR_0ELNSP_7ScaleInE1ELSS_1EEEEEENS4_6LayoutISD_NS5_IJSC_NSA_ILi0EEESW_EEEEENS5_IJNS4_10UnderscoreESZ_SZ_EEEEENS4_13SM90_TMA_LOADENS4_14ComposedLayoutINS4_7SwizzleILi3ELi4ELi3EEENS4_18smem_ptr_flag_bitsILi16EEENSV_INS5_IJNSA_ILi8EEESI_EEENS5_IJSI_SC_EEEEEEEvNS4_8identityENS4_23SM90_TMA_LOAD_MULTICASTES1C_vS1D_EENS_8epilogue10collective18CollectiveEpilogueINS1G_22Sm90TmaWarpSpecializedILi4ELi2ELi16ELb1ELb0EEEJSJ_NS5_IJSH_NSA_ILi32EEEEEESK_SL_SK_SL_NS1G_6fusion15FusionCallbacksIS1K_NS1N_17LinearCombinationISK_fSK_fLNS_15FloatRoundStyleE2EEESJ_S1M_JEEES12_NS13_INS14_ILi2ELi4ELi3EEES17_NSV_INS5_IJS18_S1L_EEENS5_IJS1L_SC_EEEEEEENS4_17SM75_U32x4_LDSM_NENS4_14SM90_TMA_STOREES1X_NS4_17SM90_U32x4_STSM_NENS4_9Copy_AtomIJS20_NS_6half_tEEEEvEEEvvEEEEvNT_6ParamsE:
        .type           _ZN7cutlass13device_kernelINS_4gemm6kernel13GemmUniversalIN4cute5tupleIJiiiiEEENS1_10collective13CollectiveMmaINS1_34MainloopSm90TmaGmmaWarpSpecializedILi4ENS5_IJNS4_1CILi2EEENSA_ILi1EEESC_EEENS1_35KernelTmaWarpSpecializedCooperativeEEENS5_IJNSA_ILi256EEENSA_ILi128EEENSA_ILi64EEEEEENS_10bfloat16_tENS5_IJlSC_lEEESK_SL_NS4_8TiledMMAINS4_8MMA_AtomIJNS4_4SM904GMMA28MMA_64x128x16_F32BF16BF16_SSILNSP_5MajorE0ELSR_0ELNSP_7ScaleInE1ELSS_1EEEEEENS4_6LayoutISD_NS5_IJSC_NSA_ILi0EEESW_EEEEENS5_IJNS4_10UnderscoreESZ_SZ_EEEEENS4_13SM90_TMA_LOADENS4_14ComposedLayoutINS4_7SwizzleILi3ELi4ELi3EEENS4_18smem_ptr_flag_bitsILi16EEENSV_INS5_IJNSA_ILi8EEESI_EEENS5_IJSI_SC_EEEEEEEvNS4_8identityENS4_23SM90_TMA_LOAD_MULTICASTES1C_vS1D_EENS_8epilogue10collective18CollectiveEpilogueINS1G_22Sm90TmaWarpSpecializedILi4ELi2ELi16ELb1ELb0EEEJSJ_NS5_IJSH_NSA_ILi32EEEEEESK_SL_SK_SL_NS1G_6fusion15FusionCallbacksIS1K_NS1N_17LinearCombinationISK_fSK_fLNS_15FloatRoundStyleE2EEESJ_S1M_JEEES12_NS13_INS14_ILi2ELi4ELi3EEES17_NSV_INS5_IJS18_S1L_EEENS5_IJS1L_SC_EEEEEEENS4_17SM75_U32x4_LDSM_NENS4_14SM90_TMA_STOREES1X_NS4_17SM90_U32x4_STSM_NENS4_9Copy_AtomIJS20_NS_6half_tEEEEvEEEvvEEEEvNT_6ParamsE,@function
        .size           _ZN7cutlass13device_kernelINS_4gemm6kernel13GemmUniversalIN4cute5tupleIJiiiiEEENS1_10collective13CollectiveMmaINS1_34MainloopSm90TmaGmmaWarpSpecializedILi4ENS5_IJNS4_1CILi2EEENSA_ILi1EEESC_EEENS1_35KernelTmaWarpSpecializedCooperativeEEENS5_IJNSA_ILi256EEENSA_ILi128EEENSA_ILi64EEEEEENS_10bfloat16_tENS5_IJlSC_lEEESK_SL_NS4_8TiledMMAINS4_8MMA_AtomIJNS4_4SM904GMMA28MMA_64x128x16_F32BF16BF16_SSILNSP_5MajorE0ELSR_0ELNSP_7ScaleInE1ELSS_1EEEEEENS4_6LayoutISD_NS5_IJSC_NSA_ILi0EEESW_EEEEENS5_IJNS4_10UnderscoreESZ_SZ_EEEEENS4_13SM90_TMA_LOADENS4_14ComposedLayoutINS4_7SwizzleILi3ELi4ELi3EEENS4_18smem_ptr_flag_bitsILi16EEENSV_INS5_IJNSA_ILi8EEESI_EEENS5_IJSI_SC_EEEEEEEvNS4_8identityENS4_23SM90_TMA_LOAD_MULTICASTES1C_vS1D_EENS_8epilogue10collective18CollectiveEpilogueINS1G_22Sm90TmaWarpSpecializedILi4ELi2ELi16ELb1ELb0EEEJSJ_NS5_IJSH_NSA_ILi32EEEEEESK_SL_SK_SL_NS1G_6fusion15FusionCallbacksIS1K_NS1N_17LinearCombinationISK_fSK_fLNS_15FloatRoundStyleE2EEESJ_S1M_JEEES12_NS13_INS14_ILi2ELi4ELi3EEES17_NSV_INS5_IJS18_S1L_EEENS5_IJS1L_SC_EEEEEEENS4_17SM75_U32x4_LDSM_NENS4_14SM90_TMA_STOREES1X_NS4_17SM90_U32x4_STSM_NENS4_9Copy_AtomIJS20_NS_6half_tEEEEvEEEvvEEEEvNT_6ParamsE,(.L_x_266 - _ZN7cutlass13device_kernelINS_4gemm6kernel13GemmUniversalIN4cute5tupleIJiiiiEEENS1_10collective13CollectiveMmaINS1_34MainloopSm90TmaGmmaWarpSpecializedILi4ENS5_IJNS4_1CILi2EEENSA_ILi1EEESC_EEENS1_35KernelTmaWarpSpecializedCooperativeEEENS5_IJNSA_ILi256EEENSA_ILi128EEENSA_ILi64EEEEEENS_10bfloat16_tENS5_IJlSC_lEEESK_SL_NS4_8TiledMMAINS4_8MMA_AtomIJNS4_4SM904GMMA28MMA_64x128x16_F32BF16BF16_SSILNSP_5MajorE0ELSR_0ELNSP_7ScaleInE1ELSS_1EEEEEENS4_6LayoutISD_NS5_IJSC_NSA_ILi0EEESW_EEEEENS5_IJNS4_10UnderscoreESZ_SZ_EEEEENS4_13SM90_TMA_LOADENS4_14ComposedLayoutINS4_7SwizzleILi3ELi4ELi3EEENS4_18smem_ptr_flag_bitsILi16EEENSV_INS5_IJNSA_ILi8EEESI_EEENS5_IJSI_SC_EEEEEEEvNS4_8identityENS4_23SM90_TMA_LOAD_MULTICASTES1C_vS1D_EENS_8epilogue10collective18CollectiveEpilogueINS1G_22Sm90TmaWarpSpecializedILi4ELi2ELi16ELb1ELb0EEEJSJ_NS5_IJSH_NSA_ILi32EEEEEESK_SL_SK_SL_NS1G_6fusion15FusionCallbacksIS1K_NS1N_17LinearCombinationISK_fSK_fLNS_15FloatRoundStyleE2EEESJ_S1M_JEEES12_NS13_INS14_ILi2ELi4ELi3EEES17_NSV_INS5_IJS18_S1L_EEENS5_IJS1L_SC_EEEEEEENS4_17SM75_U32x4_LDSM_NENS4_14SM90_TMA_STOREES1X_NS4_17SM90_U32x4_STSM_NENS4_9Copy_AtomIJS20_NS_6half_tEEEEvEEEvvEEEEvNT_6ParamsE)
        .other          _ZN7cutlass13device_kernelINS_4gemm6kernel13GemmUniversalIN4cute5tupleIJiiiiEEENS1_10collective13CollectiveMmaINS1_34MainloopSm90TmaGmmaWarpSpecializedILi4ENS5_IJNS4_1CILi2EEENSA_ILi1EEESC_EEENS1_35KernelTmaWarpSpecializedCooperativeEEENS5_IJNSA_ILi256EEENSA_ILi128EEENSA_ILi64EEEEEENS_10bfloat16_tENS5_IJlSC_lEEESK_SL_NS4_8TiledMMAINS4_8MMA_AtomIJNS4_4SM904GMMA28MMA_64x128x16_F32BF16BF16_SSILNSP_5MajorE0ELSR_0ELNSP_7ScaleInE1ELSS_1EEEEEENS4_6LayoutISD_NS5_IJSC_NSA_ILi0EEESW_EEEEENS5_IJNS4_10UnderscoreESZ_SZ_EEEEENS4_13SM90_TMA_LOADENS4_14ComposedLayoutINS4_7SwizzleILi3ELi4ELi3EEENS4_18smem_ptr_flag_bitsILi16EEENSV_INS5_IJNSA_ILi8EEESI_EEENS5_IJSI_SC_EEEEEEEvNS4_8identityENS4_23SM90_TMA_LOAD_MULTICASTES1C_vS1D_EENS_8epilogue10collective18CollectiveEpilogueINS1G_22Sm90TmaWarpSpecializedILi4ELi2ELi16ELb1ELb0EEEJSJ_NS5_IJSH_NSA_ILi32EEEEEESK_SL_SK_SL_NS1G_6fusion15FusionCallbacksIS1K_NS1N_17LinearCombinationISK_fSK_fLNS_15FloatRoundStyleE2EEESJ_S1M_JEEES12_NS13_INS14_ILi2ELi4ELi3EEES17_NSV_INS5_IJS18_S1L_EEENS5_IJS1L_SC_EEEEEEENS4_17SM75_U32x4_LDSM_NENS4_14SM90_TMA_STOREES1X_NS4_17SM90_U32x4_STSM_NENS4_9Copy_AtomIJS20_NS_6half_tEEEEvEEEvvEEEEvNT_6ParamsE,@"STO_CUDA_ENTRY STV_DEFAULT"
_ZN7cutlass13device_kernelINS_4gemm6kernel13GemmUniversalIN4cute5tupleIJiiiiEEENS1_10collective13CollectiveMmaINS1_34MainloopSm90TmaGmmaWarpSpecializedILi4ENS5_IJNS4_1CILi2EEENSA_ILi1EEESC_EEENS1_35KernelTmaWarpSpecializedCooperativeEEENS5_IJNSA_ILi256EEENSA_ILi128EEENSA_ILi64EEEEEENS_10bfloat16_tENS5_IJlSC_lEEESK_SL_NS4_8TiledMMAINS4_8MMA_AtomIJNS4_4SM904GMMA28MMA_64x128x16_F32BF16BF16_SSILNSP_5MajorE0ELSR_0ELNSP_7ScaleInE1ELSS_1EEEEEENS4_6LayoutISD_NS5_IJSC_NSA_ILi0EEESW_EEEEENS5_IJNS4_10UnderscoreESZ_SZ_EEEEENS4_13SM90_TMA_LOADENS4_14ComposedLayoutINS4_7SwizzleILi3ELi4ELi3EEENS4_18smem_ptr_flag_bitsILi16EEENSV_INS5_IJNSA_ILi8EEESI_EEENS5_IJSI_SC_EEEEEEEvNS4_8identityENS4_23SM90_TMA_LOAD_MULTICASTES1C_vS1D_EENS_8epilogue10collective18CollectiveEpilogueINS1G_22Sm90TmaWarpSpecializedILi4ELi2ELi16ELb1ELb0EEEJSJ_NS5_IJSH_NSA_ILi32EEEEEESK_SL_SK_SL_NS1G_6fusion15FusionCallbacksIS1K_NS1N_17LinearCombinationISK_fSK_fLNS_15FloatRoundStyleE2EEESJ_S1M_JEEES12_NS13_INS14_ILi2ELi4ELi3EEES17_NSV_INS5_IJS18_S1L_EEENS5_IJS1L_SC_EEEEEEENS4_17SM75_U32x4_LDSM_NENS4_14SM90_TMA_STOREES1X_NS4_17SM90_U32x4_STSM_NENS4_9Copy_AtomIJS20_NS_6half_tEEEEvEEEvvEEEEvNT_6ParamsE:
[----:B------:R-:W1:Y:S01]  /*0000*/  LDC R1, c[0x0][0x28] ;  /* 0x00000a00ff017b82 */ /* 0x000e620000000800 */
[----:B------:R-:W2:Y:S07]  /*0010*/  S2R R18, SR_TID.X ;  /* 0x0000000000127919 */ /* 0x000eae0000002100 */
[----:B------:R-:W3:Y:S01]  /*0020*/  LDC.64 R4, c[0x0][0x588] ;  /* 0x00016200ff047b82 */ /* 0x000ee20000000a00 */
[----:B------:R-:W-:Y:S01]  /*0030*/  ELECT P0, URZ, PT ;  /* 0x00000000003f782f */ /* 0x000fe20003800000 */
[----:B------:R-:W-:Y:S01]  /*0040*/  BSSY B0, `(.L_x_0) ;  /* 0x0000016000007945 */ /* 0x000fe20003800000 */
[----:B--2---:R-:W-:-:S02]  /*0050*/  SHF.R.U32.HI R2, RZ, 0x5, R18 ;  /* 0x00000005ff027819 */ /* 0x004fc40000011612 */
[----:B------:R-:W-:-:S03]  /*0060*/  SHF.R.U32.HI R6, RZ, 0x7, R18 ;  /* 0x00000007ff067819 */ /* 0x000fc60000011612 */
[----:B------:R-:W2:Y:S04]  /*0070*/  SHFL.IDX PT, R0, R2, RZ, 0x1f ;  /* 0x00001fff02007589 */ /* 0x000ea800000e0000 */
[----:B------:R4:W1:Y:S01]  /*0080*/  SHFL.IDX PT, R10, R6, RZ, 0x1f ;  /* 0x00001fff060a7589 */ /* 0x00086200000e0000 */
[----:B--2---:R-:W-:Y:S02]  /*0090*/  ISETP.NE.OR P0, PT, R0, RZ, !P0 ;  /* 0x000000ff0000720c */ /* 0x004fe40004705670 */
[----:B------:R-:W-:-:S11]  /*00a0*/  SHF.R.S32.HI R3, RZ, 0x1f, R0 ;  /* 0x0000001fff037819 */ /* 0x000fd60000011400 */
[----:B-1-34-:R-:W-:Y:S05]  /*00b0*/  @P0 BRA `(.L_x_1) ;  /* 0x0000000000380947 */ /* 0x01afea0003800000 */
[----:B------:R-:W-:Y:S02]  /*00c0*/  ULDC.64 UR4, c[0x0][0x198] ;  /* 0x0000660000047ab9 */ /* 0x000fe40000000a00 */
[----:B------:R-:W-:Y:S02]  /*00d0*/  UIADD3 UR6, UP0, UR4, 0xf0, URZ ;  /* 0x000000f004067890 */ /* 0x000fe4000ff1e03f */
[----:B------:R-:W-:Y:S02]  /*00e0*/  UIADD3 UR8, UP1, UR4, 0x1f0, URZ ;  /* 0x000001f004087890 */ /* 0x000fe4000ff3e03f */
[----:B------:R-:W-:Y:S02]  /*00f0*/  UIADD3 UR10, UP2, UR4, 0x3f0, URZ ;  /* 0x000003f0040a7890 */ /* 0x000fe4000ff5e03f */
[----:B------:R-:W-:Y:S02]  /*0100*/  UIADD3 UR4, UP3, UR4, 0x4f0, URZ ;  /* 0x000004f004047890 */ /* 0x000fe4000ff7e03f */
[----:B------:R-:W-:-:S02]  /*0110*/  UIADD3.X UR7, URZ, UR5, URZ, UP0, !UPT ;  /* 0x000000053f077290 */ /* 0x000fc400087fe43f */
[----:B------:R-:W-:Y:S02]  /*0120*/  UIADD3.X UR9, URZ, UR5, URZ, UP1, !UPT ;  /* 0x000000053f097290 */ /* 0x000fe40008ffe43f */
[----:B------:R-:W-:Y:S02]  /*0130*/  UIADD3.X UR11, URZ, UR5, URZ, UP2, !UPT ;  /* 0x000000053f0b7290 */ /* 0x000fe400097fe43f */
[----:B------:R-:W-:-:S03]  /*0140*/  UIADD3.X UR5, URZ, UR5, URZ, UP3, !UPT ;  /* 0x000000053f057290 */ /* 0x000fc60009ffe43f */
[----:B------:R1:W-:Y:S02]  /*0150*/  UTMACCTL.PF [UR6] ;  /* 0x00000000060079b9 */ /* 0x0003e40008040000 */
[----:B------:R1:W-:Y:S02]  /*0160*/  UTMACCTL.PF [UR8] ;  /* 0x00000000080079b9 */ /* 0x0003e40008040000 */
[----:B------:R1:W-:Y:S02]  /*0170*/  UTMACCTL.PF [UR10] ;  /* 0x000000000a0079b9 */ /* 0x0003e40008040000 */
[----:B------:R1:W-:Y:S02]  /*0180*/  UTMACCTL.PF [UR4] ;  /* 0x00000000040079b9 */ /* 0x0003e40008040000 */
[----:B-1----:R-:W-:Y:S01]  /*0190*/  NOP ;  /* 0x0000000000007918 */ /* 0x002fe20000000000 */
.L_x_1:
[----:B------:R-:W-:Y:S05]  /*01a0*/  BSYNC B0 ;  /* 0x0000000000007941 */ /* 0x000fea0003800000 */
.L_x_0:
[----:B------:R-:W-:Y:S01]  /*01b0*/  ULDC.64 UR4, c[0x0][0x590] ;  /* 0x0001640000047ab9 */ /* 0x000fe20000000a00 */
[----:B------:R-:W-:Y:S01]  /*01c0*/  LEA.HI R3, R3, R0, RZ, 0x2 ;  /* 0x0000000003037211 */ /* 0x000fe200078f10ff */
[----:B------:R-:W-:Y:S01]  /*01d0*/  ULDC.64 UR42, c[0x0][0x208] ;  /* 0x00008200002a7ab9 */ /* 0x000fe20000000a00 */
[----:B------:R-:W-:Y:S01]  /*01e0*/  ISETP.NE.U32.AND P1, PT, RZ, UR4, PT ;  /* 0x00000004ff007c0c */ /* 0x000fe2000bf25070 */
[----:B------:R-:W-:Y:S01]  /*01f0*/  IMAD.MOV.U32 R6, RZ, RZ, R4 ;  /* 0x000000ffff067224 */ /* 0x000fe200078e0004 */
[----:B------:R-:W-:Y:S01]  /*0200*/  LOP3.LUT R3, R3, 0xfffffffc, RZ, 0xc0, !PT ;  /* 0xfffffffc03037812 */ /* 0x000fe200078ec0ff */
[----:B------:R-:W-:Y:S01]  /*0210*/  IMAD.MOV.U32 R7, RZ, RZ, R5 ;  /* 0x000000ffff077224 */ /* 0x000fe200078e0005 */
[----:B------:R-:W-:Y:S02]  /*0220*/  ISETP.NE.AND.EX P2, PT, RZ, UR5, PT, P1 ;  /* 0x00000005ff007c0c */ /* 0x000fe4000bf45310 */
[----:B------:R-:W-:Y:S01]  /*0230*/  PRMT R8, RZ, 0x7610, R8 ;  /* 0x00007610ff087816 */ /* 0x000fe20000000008 */
[----:B------:R-:W-:-:S10]  /*0240*/  IMAD.IADD R0, R0, 0x1, -R3 ;  /* 0x0000000100007824 */ /* 0x000fd400078e0a03 */
[----:B------:R-:W-:Y:S05]  /*0250*/  @P2 BRA `(.L_x_2) ;  /* 0x0000000000302947 */ /* 0x000fea0003800000 */
[----:B------:R-:W-:Y:S02]  /*0260*/  ULDC.64 UR6, c[0x0][0x588] ;  /* 0x0001620000067ab9 */ /* 0x000fe40000000a00 */
[----:B------:R-:W-:-:S04]  /*0270*/  ISETP.NE.U32.AND P0, PT, RZ, UR6, PT ;  /* 0x00000006ff007c0c */ /* 0x000fc8000bf05070 */
[----:B------:R-:W-:-:S13]  /*0280*/  ISETP.NE.AND.EX P0, PT, RZ, UR7, PT, P0 ;  /* 0x00000007ff007c0c */ /* 0x000fda000bf05300 */
[----:B------:R-:W-:Y:S05]  /*0290*/  @!P0 BRA `(.L_x_3) ;  /* 0x0000000000108947 */ /* 0x000fea0003800000 */
[----:B------:R-:W2:Y:S01]  /*02a0*/  LDG.E R3, desc[UR42][R6.64] ;  /* 0x0000002a06037981 */ /* 0x000ea2000c1e1900 */
[----:B------:R-:W-:Y:S01]  /*02b0*/  IMAD.MOV.U32 R8, RZ, RZ, 0x1 ;  /* 0x00000001ff087424 */ /* 0x000fe200078e00ff */
[----:B--2---:R-:W-:Y:S01]  /*02c0*/  FSETP.NEU.AND P3, PT, R3, RZ, PT ;  /* 0x000000ff0300720b */ /* 0x004fe20003f6d000 */
[----:B------:R-:W-:-:S12]  /*02d0*/  BRA `(.L_x_2) ;  /* 0x0000000000107947 */ /* 0x000fd80003800000 */
.L_x_3:
[----:B------:R-:W-:Y:S01]  /*02e0*/  ULDC UR6, c[0x0][0x580] ;  /* 0x0001600000067ab9 */ /* 0x000fe20000000800 */
[----:B------:R-:W-:Y:S01]  /*02f0*/  IMAD.MOV.U32 R8, RZ, RZ, 0x1 ;  /* 0x00000001ff087424 */ /* 0x000fe200078e00ff */
[----:B------:R-:W-:Y:S02]  /*0300*/  FSETP.NEU.AND P3, PT, RZ, UR6, PT ;  /* 0x00000006ff007c0b */ /* 0x000fe4000bf6d000 */
[----:B------:R-:W-:-:S11]  /*0310*/  CS2R R6, SRZ ;  /* 0x0000000000067805 */ /* 0x000fd6000001ff00 */
.L_x_2:
[----:B------:R-:W-:Y:S01]  /*0320*/  ISETP.NE.U32.AND P0, PT, R6, RZ, PT ;  /* 0x000000ff0600720c */ /* 0x000fe20003f05070 */
[----:B------:R-:W-:Y:S01]  /*0330*/  IMAD.MOV.U32 R3, RZ, RZ, 0x1 ;  /* 0x00000001ff037424 */ /* 0x000fe200078e00ff */
[----:B------:R-:W-:Y:S02]  /*0340*/  ISETP.NE.AND.EX P1, PT, RZ, UR5, PT, P1 ;  /* 0x00000005ff007c0c */ /* 0x000fe4000bf25310 */
[----:B------:R-:W-:-:S13]  /*0350*/  ISETP.NE.AND.EX P0, PT, R7, RZ, PT, P0 ;  /* 0x000000ff0700720c */ /* 0x000fda0003f05300 */
[----:B------:R-:W-:Y:S05]  /*0360*/  @P0 BRA P1, `(.L_x_4) ;  /* 0x0000000000300947 */ /* 0x000fea0000800000 */
[----:B------:R-:W-:Y:S02]  /*0370*/  ISETP.NE.U32.AND P1, PT, RZ, UR4, PT ;  /* 0x00000004ff007c0c */ /* 0x000fe4000bf25070 */
[----:B------:R-:W-:Y:S02]  /*0380*/  ISETP.NE.U32.AND P0, PT, R6, RZ, PT ;  /* 0x000000ff0600720c */ /* 0x000fe40003f05070 */
[----:B------:R-:W-:Y:S02]  /*0390*/  ISETP.NE.AND.EX P1, PT, RZ, UR5, PT, P1 ;  /* 0x00000005ff007c0c */ /* 0x000fe4000bf25310 */
[----:B------:R-:W-:Y:S02]  /*03a0*/  PRMT R3, R8, 0x9910, RZ ;  /* 0x0000991008037816 */ /* 0x000fe400000000ff */
[----:B------:R-:W-:Y:S02]  /*03b0*/  ISETP.NE.AND.EX P0, PT, R7, RZ, PT, P0 ;  /* 0x000000ff0700720c */ /* 0x000fe40003f05300 */
[----:B------:R-:W-:-:S02]  /*03c0*/  ISETP.NE.AND P4, PT, R3, RZ, PT ;  /* 0x000000ff0300720c */ /* 0x000fc40003f85270 */
[----:B------:R-:W-:Y:S02]  /*03d0*/  SEL R6, RZ, 0xffffffff, P3 ;  /* 0xffffffffff067807 */ /* 0x000fe40001800000 */
[----:B------:R-:W-:-:S04]  /*03e0*/  SEL R3, RZ, 0xffffffff, P0 ;  /* 0xffffffffff037807 */ /* 0x000fc80000000000 */
[----:B------:R-:W-:-:S04]  /*03f0*/  @P1 SEL R6, R3, R6, !P4 ;  /* 0x0000000603061207 */ /* 0x000fc80006000000 */
[----:B------:R-:W-:-:S04]  /*0400*/  LOP3.LUT R6, R6, 0x1, RZ, 0xc0, !PT ;  /* 0x0000000106067812 */ /* 0x000fc800078ec0ff */
[----:B------:R-:W-:-:S04]  /*0410*/  ISETP.NE.U32.AND P0, PT, R6, 0x1, PT ;  /* 0x000000010600780c */ /* 0x000fc80003f05070 */
[----:B------:R-:W-:-:S09]  /*0420*/  SEL R3, RZ, 0x1, !P0 ;  /* 0x00000001ff037807 */ /* 0x000fd20004000000 */
.L_x_4:
[----:B------:R-:W1:Y:S02]  /*0430*/  SHFL.IDX PT, R7, R2, RZ, 0x1f ;  /* 0x00001fff02077589 */ /* 0x000e6400000e0000 */
[----:B-1----:R-:W-:-:S13]  /*0440*/  ISETP.NE.AND P0, PT, R7, RZ, PT ;  /* 0x000000ff0700720c */ /* 0x002fda0003f05270 */
[----:B------:R-:W-:Y:S05]  /*0450*/  @P0 BRA `(.L_x_5) ;  /* 0x0000000000580947 */ /* 0x000fea0003800000 */
[----:B------:R-:W1:Y:S01]  /*0460*/  S2UR UR8, SR_CgaCtaId ;  /* 0x00000000000879c3 */ /* 0x000e620000008800 */
[----:B------:R-:W-:Y:S01]  /*0470*/  UMOV UR4, 0x400 ;  /* 0x0000040000047882 */ /* 0x000fe20000000000 */
[----:B------:R-:W-:Y:S01]  /*0480*/  UMOV UR5, 0x1 ;  /* 0x0000000100057882 */ /* 0x000fe20000000000 */
[----:B------:R-:W-:Y:S01]  /*0490*/  UMOV UR6, 0x4 ;  /* 0x0000000400067882 */ /* 0x000fe20000000000 */
[----:B------:R-:W-:Y:S01]  /*04a0*/  ELECT P0, URZ, PT ;  /* 0x00000000003f782f */ /* 0x000fe20003800000 */
[----:B------:R-:W-:-:S04]  /*04b0*/  UIADD3 UR6, -UR6, 0x100000, URZ ;  /* 0x0010000006067890 */ /* 0x000fc8000fffe13f */
[----:B------:R-:W-:Y:S02]  /*04c0*/  USHF.L.U32 UR7, UR6, 0xb, URZ ;  /* 0x0000000b06077899 */ /* 0x000fe4000800063f */
[----:B------:R-:W-:Y:S02]  /*04d0*/  USHF.L.U32 UR6, UR6, 0x1, URZ ;  /* 0x0000000106067899 */ /* 0x000fe4000800063f */
[----:B-1----:R-:W-:Y:S02]  /*04e0*/  ULEA UR8, UR8, UR4, 0x18 ;  /* 0x0000000408087291 */ /* 0x002fe4000f8ec03f */
[----:B------:R-:W-:-:S04]  /*04f0*/  UIADD3 UR4, -UR5, 0x100000, URZ ;  /* 0x0010000005047890 */ /* 0x000fc8000fffe13f */
[----:B------:R-:W-:Y:S02]  /*0500*/  USHF.L.U32 UR5, UR4, 0xb, URZ ;  /* 0x0000000b04057899 */ /* 0x000fe4000800063f */
[----:B------:R-:W-:Y:S01]  /*0510*/  USHF.L.U32 UR4, UR4, 0x1, URZ ;  /* 0x0000000104047899 */ /* 0x000fe2000800063f */
[----:B------:R-:W1:Y:S11]  /*0520*/  FENCE.VIEW.ASYNC.S ;  /* 0x00000000000073c6 */ /* 0x000e760000000000 */
[----:B-1----:R1:W2:Y:S01]  /*0530*/  SYNCS.EXCH.64 URZ, [UR8], UR4 ;  /* 0x00000004083f75b2 */ /* 0x0022a20008000100 */
[----:B------:R1:W3:Y:S01]  /*0540*/  SYNCS.EXCH.64 URZ, [UR8+0x20], UR6 ;  /* 0x00002006083f75b2 */ /* 0x0002e20008000100 */
[----:B------:R1:W4:Y:S01]  /*0550*/  SYNCS.EXCH.64 URZ, [UR8+0x8], UR4 ;  /* 0x00000804083f75b2 */ /* 0x0003220008000100 */
[----:B------:R1:W1:Y:S01]  /*0560*/  SYNCS.EXCH.64 URZ, [UR8+0x28], UR6 ;  /* 0x00002806083f75b2 */ /* 0x0002620008000100 */
[----:B------:R1:W1:Y:S01]  /*0570*/  SYNCS.EXCH.64 URZ, [UR8+0x10], UR4 ;  /* 0x00001004083f75b2 */ /* 0x0002620008000100 */
[----:B------:R1:W1:Y:S01]  /*0580*/  SYNCS.EXCH.64 URZ, [UR8+0x30], UR6 ;  /* 0x00003006083f75b2 */ /* 0x0002620008000100 */
[----:B------:R1:W1:Y:S01]  /*0590*/  SYNCS.EXCH.64 URZ, [UR8+0x18], UR4 ;  /* 0x00001804083f75b2 */ /* 0x0002620008000100 */
[----:B------:R1:W1:Y:S01]  /*05a0*/  SYNCS.EXCH.64 URZ, [UR8+0x38], UR6 ;  /* 0x00003806083f75b2 */ /* 0x0002620008000100 */
[----:B------:R-:W-:Y:S01]  /*05b0*/  NOP ;  /* 0x0000000000007918 */ /* 0x000fe20000000000 */
.L_x_5:
[----:B------:R-:W5:Y:S01]  /*05c0*/  SHFL.IDX PT, R6, R2, RZ, 0x1f ;  /* 0x00001fff02067589 */ /* 0x000f6200000e0000 */
[----:B------:R-:W-:Y:S01]  /*05d0*/  NOP ;  /* 0x0000000000007918 */ /* 0x000fe20000000000 */
[----:B-----5:R-:W-:-:S13]  /*05e0*/  ISETP.NE.AND P0, PT, R6, RZ, PT ;  /* 0x000000ff0600720c */ /* 0x020fda0003f05270 */
[----:B------:R-:W-:Y:S05]  /*05f0*/  @P0 BRA `(.L_x_6) ;  /* 0x0000000000580947 */ /* 0x000fea0003800000 */
[----:B-1----:R-:W1:Y:S01]  /*0600*/  S2UR UR5, SR_CgaCtaId ;  /* 0x00000000000579c3 */ /* 0x002e620000008800 */
[----:B------:R-:W-:Y:S01]  /*0610*/  UMOV UR4, 0x400 ;  /* 0x0000040000047882 */ /* 0x000fe20000000000 */
[----:B------:R-:W-:Y:S01]  /*0620*/  UMOV UR6, 0x20 ;  /* 0x0000002000067882 */ /* 0x000fe20000000000 */
[----:B------:R-:W-:Y:S01]  /*0630*/  UMOV UR7, 0x100 ;  /* 0x0000010000077882 */ /* 0x000fe20000000000 */
[----:B------:R-:W-:Y:S01]  /*0640*/  ELECT P0, URZ, PT ;  /* 0x00000000003f782f */ /* 0x000fe20003800000 */
[----:B-1----:R-:W-:Y:S02]  /*0650*/  ULEA UR8, UR5, UR4, 0x18 ;  /* 0x0000000405087291 */ /* 0x002fe4000f8ec03f */
[----:B------:R-:W-:-:S04]  /*0660*/  UIADD3 UR4, -UR6, 0x100000, URZ ;  /* 0x0010000006047890 */ /* 0x000fc8000fffe13f */
[----:B------:R-:W-:Y:S02]  /*0670*/  USHF.L.U32 UR5, UR4, 0xb, URZ ;  /* 0x0000000b04057899 */ /* 0x000fe4000800063f */
[----:B------:R-:W-:Y:S02]  /*0680*/  USHF.L.U32 UR4, UR4, 0x1, URZ ;  /* 0x0000000104047899 */ /* 0x000fe4000800063f */
[----:B------:R-:W-:-:S04]  /*0690*/  UIADD3 UR6, -UR7, 0x100000, URZ ;  /* 0x0010000007067890 */ /* 0x000fc8000fffe13f */
[----:B------:R-:W-:Y:S02]  /*06a0*/  USHF.L.U32 UR7, UR6, 0xb, URZ ;  /* 0x0000000b06077899 */ /* 0x000fe4000800063f */
[----:B------:R-:W-:Y:S01]  /*06b0*/  USHF.L.U32 UR6, UR6, 0x1, URZ ;  /* 0x0000000106067899 */ /* 0x000fe2000800063f */
[----:B------:R-:W1:Y:S03]  /*06c0*/  FENCE.VIEW.ASYNC.S ;  /* 0x00000000000073c6 */ /* 0x000e660000000000 */
[----:B-1----:R1:W1:Y:S08]  /*06d0*/  SYNCS.EXCH.64 URZ, [UR8+0x40], UR4 ;  /* 0x00004004083f75b2 */ /* 0x0022700008000100 */
[----:B------:R1:W1:Y:S01]  /*06e0*/  SYNCS.EXCH.64 URZ, [UR8+0x60], UR6 ;  /* 0x00006006083f75b2 */ /* 0x0002620008000100 */
[----:B------:R1:W1:Y:S01]  /*06f0*/  SYNCS.EXCH.64 URZ, [UR8+0x48], UR4 ;  /* 0x00004804083f75b2 */ /* 0x0002620008000100 */
[----:B------:R1:W1:Y:S01]  /*0700*/  SYNCS.EXCH.64 URZ, [UR8+0x68], UR6 ;  /* 0x00006806083f75b2 */ /* 0x0002620008000100 */
[----:B------:R1:W1:Y:S01]  /*0710*/  SYNCS.EXCH.64 URZ, [UR8+0x50], UR4 ;  /* 0x00005004083f75b2 */ /* 0x0002620008000100 */
[----:B------:R1:W1:Y:S01]  /*0720*/  SYNCS.EXCH.64 URZ, [UR8+0x70], UR6 ;  /* 0x00007006083f75b2 */ /* 0x0002620008000100 */
[----:B------:R1:W1:Y:S01]  /*0730*/  SYNCS.EXCH.64 URZ, [UR8+0x58], UR4 ;  /* 0x00005804083f75b2 */ /* 0x0002620008000100 */
[----:B------:R1:W1:Y:S01]  /*0740*/  SYNCS.EXCH.64 URZ, [UR8+0x78], UR6 ;  /* 0x00007806083f75b2 */ /* 0x0002620008000100 */
[----:B------:R-:W-:Y:S01]  /*0750*/  NOP ;  /* 0x0000000000007918 */ /* 0x000fe20000000000 */
.L_x_6:
[----:B------:R-:W-:Y:S01]  /*0760*/  SHF.R.S32.HI R9, RZ, 0x1f, R18 ;  /* 0x0000001fff097819 */ /* 0x000fe20000011412 */
[----:B------:R-:W5:Y:S01]  /*0770*/  SHFL.IDX PT, R2, R2, RZ, 0x1f ;  /* 0x00001fff02027589 */ /* 0x000f6200000e0000 */
[----:B-1----:R-:W1:Y:S01]  /*0780*/  S2UR UR8, SR_CTAID.X ;  /* 0x00000000000879c3 */ /* 0x002e620000002500 */
[----:B------:R-:W-:Y:S02]  /*0790*/  ELECT P0, URZ, PT ;  /* 0x00000000003f782f */ /* 0x000fe40003800000 */
[----:B------:R-:W-:Y:S01]  /*07a0*/  LEA.HI R9, R9, R18, RZ, 0x7 ;  /* 0x0000001209097211 */ /* 0x000fe200078f38ff */
[----:B------:R-:W2:Y:S01]  /*07b0*/  S2R R6, SR_CTAID.Y ;  /* 0x0000000000067919 */ /* 0x000ea20000002600 */
[----:B------:R-:W-:Y:S01]  /*07c0*/  SHF.R.S32.HI R12, RZ, 0x1f, R7 ;  /* 0x0000001fff0c7819 */ /* 0x000fe20000011407 */
[----:B------:R-:W-:Y:S01]  /*07d0*/  ULDC UR4, c[0x0][0x150] ;  /* 0x0000540000047ab9 */ /* 0x000fe20000000800 */
[----:B------:R-:W-:Y:S01]  /*07e0*/  LOP3.LUT R9, R9, 0xffffff80, RZ, 0xc0, !PT ;  /* 0xffffff8009097812 */ /* 0x000fe200078ec0ff */
[----:B------:R-:W-:Y:S01]  /*07f0*/  IMAD.MOV.U32 R152, RZ, RZ, 0x1 ;  /* 0x00000001ff987424 */ /* 0x000fe200078e00ff */
[----:B------:R-:W-:Y:S01]  /*0800*/  LEA.HI R12, R12, R7, RZ, 0x2 ;  /* 0x000000070c0c7211 */ /* 0x000fe200078f10ff */
[----:B------:R-:W-:Y:S01]  /*0810*/  NOP ;  /* 0x0000000000007918 */ /* 0x000fe20000000000 */
[----:B------:R-:W-:Y:S01]  /*0820*/  ISETP.NE.AND P4, PT, R0, RZ, PT ;  /* 0x000000ff0000720c */ /* 0x000fe20003f85270 */
[----:B------:R-:W-:Y:S01]  /*0830*/  IMAD.IADD R11, R18, 0x1, -R9 ;  /* 0x00000001120b7824 */ /* 0x000fe200078e0a09 */
[----:B------:R-:W-:Y:S01]  /*0840*/  LOP3.LUT R12, R12, 0x3ffffffc, RZ, 0xc0, !PT ;  /* 0x3ffffffc0c0c7812 */ /* 0x000fe200078ec0ff */
[----:B------:R-:W-:Y:S01]  /*0850*/  UMOV UR38, 0x1 ;  /* 0x0000000100267882 */ /* 0x000fe20000000000 */
[----:B------:R-:W-:-:S02]  /*0860*/  ISETP.NE.AND P5, PT, R10, RZ, PT ;  /* 0x000000ff0a00720c */ /* 0x000fc40003fa5270 */
[----:B------:R-:W-:Y:S01]  /*0870*/  SHF.R.S32.HI R8, RZ, 0x1f, R11 ;  /* 0x0000001fff087819 */ /* 0x000fe2000001140b */
[----:B------:R-:W-:-:S03]  /*0880*/  IMAD.IADD R12, R7, 0x1, -R12 ;  /* 0x00000001070c7824 */ /* 0x000fc600078e0a0c */
[----:B------:R-:W-:Y:S02]  /*0890*/  LEA.HI R8, R8, R11, RZ, 0x3 ;  /* 0x0000000b08087211 */ /* 0x000fe400078f18ff */
[----:B-----5:R-:W-:Y:S02]  /*08a0*/  ISETP.NE.OR P0, PT, R2, RZ, !P0 ;  /* 0x000000ff0200720c */ /* 0x020fe40004705670 */
[----:B-1----:R-:W-:Y:S02]  /*08b0*/  I2FP.F32.U32 R13, UR8 ;  /* 0x00000008000d7c45 */ /* 0x002fe40008201000 */
[--C-:B------:R-:W-:Y:S02]  /*08c0*/  SHF.R.S32.HI R2, RZ, 0x3, R8.reuse ;  /* 0x00000003ff027819 */ /* 0x100fe40000011408 */
[----:B------:R-:W-:Y:S01]  /*08d0*/  SHF.R.S32.HI R9, RZ, 0x1f, R8 ;  /* 0x0000001fff097819 */ /* 0x000fe20000011408 */
[----:B------:R-:W-:Y:S01]  /*08e0*/  FMUL R13, R13, UR4 ;  /* 0x000000040d0d7c20 */ /* 0x000fe20008400000 */
[----:B------:R-:W1:Y:S01]  /*08f0*/  LDC R8, c[0x0][0x144] ;  /* 0x00005100ff087b82 */ /* 0x000e620000000800 */
[----:B------:R-:W-:Y:S01]  /*0900*/  ULDC UR4, c[0x0][0x154] ;  /* 0x0000550000047ab9 */ /* 0x000fe20000000800 */
[----:B------:R-:W-:-:S02]  /*0910*/  LEA.HI R9, R9, R2, RZ, 0x2 ;  /* 0x0000000209097211 */ /* 0x000fc400078f10ff */
[----:B--2---:R-:W-:Y:S01]  /*0920*/  I2FP.F32.U32 R14, R6 ;  /* 0x00000006000e7245 */ /* 0x004fe20000201000 */
[----:B------:R-:W2:Y:S01]  /*0930*/  F2I.U32.TRUNC.NTZ R13, R13 ;  /* 0x0000000d000d7305 */ /* 0x000ea2000020f000 */
[----:B------:R-:W-:Y:S01]  /*0940*/  LOP3.LUT R9, R9, 0xfffffffc, RZ, 0xc0, !PT ;  /* 0xfffffffc09097812 */ /* 0x000fe200078ec0ff */
[----:B------:R-:W-:Y:S01]  /*0950*/  VOTEU.ALL UP0, P0 ;  /* 0x00000000003f7886 */ /* 0x000fe20000000000 */
[----:B------:R-:W-:Y:S01]  /*0960*/  VOTEU.ALL UP1, P0 ;  /* 0x00000000003f7886 */ /* 0x000fe20000020000 */
[----:B------:R-:W-:Y:S01]  /*0970*/  FMUL R14, R14, UR4 ;  /* 0x000000040e0e7c20 */ /* 0x000fe20008400000 */
[----:B------:R-:W-:Y:S01]  /*0980*/  UMOV UR4, 0x20 ;  /* 0x0000002000047882 */ /* 0x000fe20000000000 */
[----:B------:R-:W-:Y:S01]  /*0990*/  IMAD.IADD R9, R2, 0x1, -R9 ;  /* 0x0000000102097824 */ /* 0x000fe200078e0a09 */
[----:B------:R-:W5:Y:S01]  /*09a0*/  @!UP0 S2UR UR7, SR_CgaCtaId ;  /* 0x00000000000789c3 */ /* 0x000f620000008800 */
[----:B------:R-:W-:Y:S01]  /*09b0*/  @!UP0 UMOV UR6, 0x400 ;  /* 0x0000040000068882 */ /* 0x000fe20000000000 */
[----:B------:R-:W-:-:S04]  /*09c0*/  @!UP0 UIADD3 UR4, -UR4, 0x100000, URZ ;  /* 0x0010000004048890 */ /* 0x000fc8000fffe13f */
[----:B------:R-:W-:Y:S02]  /*09d0*/  @!UP0 USHF.L.U32 UR5, UR4, 0xb, URZ ;  /* 0x0000000b04058899 */ /* 0x000fe4000800063f */
[----:B------:R-:W-:Y:S01]  /*09e0*/  @!UP0 USHF.L.U32 UR4, UR4, 0x1, URZ ;  /* 0x0000000104048899 */ /* 0x000fe2000800063f */
[----:B------:R-:W-:Y:S01]  /*09f0*/  IMAD R12, R12, 0x4, R9 ;  /* 0x000000040c0c7824 */ /* 0x000fe200078e0209 */
[----:B------:R-:W3:Y:S03]  /*0a00*/  F2I.U32.TRUNC.NTZ R14, R14 ;  /* 0x0000000e000e7305 */ /* 0x000ee6000020f000 */
[C---:B------:R-:W-:Y:S01]  /*0a10*/  IMAD.SHL.U32 R153, R12.reuse, 0x4, RZ ;  /* 0x000000040c997824 */ /* 0x040fe200078e00ff */
[----:B------:R-:W-:Y:S01]  /*0a20*/  LEA.HI R2, R12, R12, RZ, 0x1 ;  /* 0x0000000c0c027211 */ /* 0x000fe200078f08ff */
[----:B--2---:R-:W-:Y:S01]  /*0a30*/  IMAD.MOV R15, RZ, RZ, -R13 ;  /* 0x000000ffff0f7224 */ /* 0x004fe200078e0a0d */
[----:B------:R-:W2:Y:S02]  /*0a40*/  LDC R9, c[0x0][0x148] ;  /* 0x00005200ff097b82 */ /* 0x000ea40000000800 */
[----:B------:R-:W-:Y:S01]  /*0a50*/  LOP3.LUT R13, R2, 0xfffffffe, RZ, 0xc0, !PT ;  /* 0xfffffffe020d7812 */ /* 0x000fe200078ec0ff */
[----:B-1----:R-:W-:Y:S01]  /*0a60*/  IMAD R8, R8, R15, UR8 ;  /* 0x0000000808087e24 */ /* 0x002fe2000f8e020f */
[----:B------:R-:W-:-:S02]  /*0a70*/  LOP3.LUT R153, R12, 0xc, R153, 0x78, !PT ;  /* 0x0000000c0c997812 */ /* 0x000fc400078e7899 */
[----:B------:R-:W-:Y:S01]  /*0a80*/  IADD3 R13, R12, -R13, RZ ;  /* 0x8000000d0c0d7210 */ /* 0x000fe20007ffe0ff */
[----:B------:R-:W-:Y:S01]  /*0a90*/  VIADD R12, R10, 0xffffffff ;  /* 0xffffffff0a0c7836 */ /* 0x000fe20000000000 */
[----:B------:R-:W1:Y:S01]  /*0aa0*/  LDC R15, c[0x0][0x140] ;  /* 0x00005000ff0f7b82 */ /* 0x000e620000000800 */
[----:B---3--:R-:W-:Y:S01]  /*0ab0*/  IMAD.MOV R24, RZ, RZ, -R14 ;  /* 0x000000ffff187224 */ /* 0x008fe200078e0a0e */
[----:B------:R-:W-:Y:S01]  /*0ac0*/  ISETP.NE.AND P1, PT, R13, R8, PT ;  /* 0x000000080d00720c */ /* 0x000fe20003f25270 */
[----:B-----5:R-:W-:Y:S01]  /*0ad0*/  @!UP0 ULEA UR6, UR7, UR6, 0x18 ;  /* 0x0000000607068291 */ /* 0x020fe2000f8ec03f */
[----:B------:R-:W-:Y:S01]  /*0ae0*/  VOTEU.ALL UP0, P0 ;  /* 0x00000000003f7886 */ /* 0x000fe20000000000 */
[----:B------:R-:W-:-:S04]  /*0af0*/  LOP3.LUT P0, RZ, R11, 0x7, RZ, 0xc0, !PT ;  /* 0x000000070bff7812 */ /* 0x000fc8000780c0ff */
[----:B------:R-:W-:-:S06]  /*0b00*/  ISETP.LT.U32.AND P0, PT, R153, 0x2, !P0 ;  /* 0x000000029900780c */ /* 0x000fcc0004701070 */
[----:B------:R-:W-:Y:S01]  /*0b10*/  @P1 LEA.HI R2, R153, R153, RZ, 0x1 ;  /* 0x0000009999021211 */ /* 0x000fe200078f08ff */
[----:B--2---:R-:W-:Y:S01]  /*0b20*/  IMAD R13, R9, R24, R6 ;  /* 0x00000018090d7224 */ /* 0x004fe200078e0206 */
[----:B------:R-:W-:Y:S01]  /*0b30*/  SEL R11, RZ, 0x1, !P0 ;  /* 0x00000001ff0b7807 */ /* 0x000fe20004000000 */
[----:B------:R-:W2:Y:S02]  /*0b40*/  FENCE.VIEW.ASYNC.S ;  /* 0x00000000000073c6 */ /* 0x000ea40000000000 */
[----:B--2---:R2:W3:Y:S01]  /*0b50*/  @!UP0 SYNCS.EXCH.64 URZ, [UR6+0x80], UR4 ;  /* 0x00008004063f85b2 */ /* 0x0044e20008000100 */
[----:B------:R-:W-:Y:S02]  /*0b60*/  @P1 SHF.R.S32.HI R2, RZ, 0x1, R2 ;  /* 0x00000001ff021819 */ /* 0x000fe40000011402 */
[----:B------:R-:W-:Y:S02]  /*0b70*/  ISETP.GE.U32.AND P0, PT, R12, 0x2, PT ;  /* 0x000000020c00780c */ /* 0x000fe40003f06070 */
[----:B------:R-:W-:-:S02]  /*0b80*/  @P1 ISETP.NE.AND P6, PT, R2, R13, PT ;  /* 0x0000000d0200120c */ /* 0x000fc40003fc5270 */
[----:B-1----:R-:W-:Y:S02]  /*0b90*/  ISETP.EQ.U32.AND P3, PT, R15, 0x1, PT ;  /* 0x000000010f00780c */ /* 0x002fe40003f62070 */
[----:B------:R-:W-:Y:S02]  /*0ba0*/  @P1 SEL R152, RZ, 0x1, P6 ;  /* 0x00000001ff981807 */ /* 0x000fe40003000000 */
[C---:B------:R-:W-:Y:S02]  /*0bb0*/  ISETP.EQ.OR P1, PT, R0.reuse, 0x3, !P4 ;  /* 0x000000030000780c */ /* 0x040fe40006722670 */
[----:B------:R-:W-:Y:S02]  /*0bc0*/  ISETP.EQ.AND P6, PT, R0, 0x2, !P5 ;  /* 0x000000020000780c */ /* 0x000fe40006fc2270 */
[----:B------:R-:W-:Y:S01]  /*0bd0*/  ISETP.EQ.AND P1, PT, R10, RZ, P1 ;  /* 0x000000ff0a00720c */ /* 0x000fe20000f22270 */
[----:B------:R2:W1:Y:S01]  /*0be0*/  @!UP1 SYNCS.EXCH.64 URZ, [UR6+0x88], UR4 ;  /* 0x00008804063f95b2 */ /* 0x0004620008000100 */
[----:B------:R-:W-:Y:S01]  /*0bf0*/  SEL R19, RZ, 0x1, !P6 ;  /* 0x00000001ff137807 */ /* 0x000fe20007000000 */
[----:B------:R-:W-:Y:S01]  /*0c00*/  NOP ;  /* 0x0000000000007918 */ /* 0x000fe20000000000 */
[----:B------:R-:W-:-:S02]  /*0c10*/  SEL R22, RZ, 0x1, !P1 ;  /* 0x00000001ff167807 */ /* 0x000fc40004800000 */
[----:B------:R-:W-:Y:S02]  /*0c20*/  LOP3.LUT R152, R152, R11, RZ, 0xc0, !PT ;  /* 0x0000000b98987212 */ /* 0x000fe400078ec0ff */
[----:B------:R-:W-:Y:S02]  /*0c30*/  SEL R19, R19, 0x2, P0 ;  /* 0x0000000213137807 */ /* 0x000fe40000000000 */
[----:B------:R-:W-:Y:S01]  /*0c40*/  SEL R22, R22, 0x2, P0 ;  /* 0x0000000216167807 */ /* 0x000fe20000000000 */
[----:B--23--:R-:W-:Y:S06]  /*0c50*/  @!P3 BRA `(.L_x_7) ;  /* 0x000000000008b947 */ /* 0x00cfec0003800000 */
[----:B-1--4-:R-:W-:Y:S01]  /*0c60*/  UCGABAR_ARV ;  /* 0x00000000000079c7 */ /* 0x012fe20008000000 */
[----:B------:R-:W-:Y:S05]  /*0c70*/  BRA `(.L_x_8) ;  /* 0x0000000000047947 */ /* 0x000fea0003800000 */
.L_x_7:
[----:B-1--4-:R-:W-:Y:S01]  /*0c80*/  NOP ;  /* 0x0000000000007918 */ /* 0x012fe20000000000 */
.L_x_8:
[----:B------:R-:W1:Y:S01]  /*0c90*/  LDC R2, c[0x0][0x904] ;  /* 0x00024100ff027b82 */ /* 0x000e620000000800 */
[----:B------:R-:W-:Y:S02]  /*0ca0*/  IMAD.U32 R10, RZ, RZ, UR8 ;  /* 0x00000008ff0a7e24 */ /* 0x000fe4000f8e00ff */
[----:B------:R-:W-:Y:S01]  /*0cb0*/  IMAD.MOV.U32 R11, RZ, RZ, RZ ;  /* 0x000000ffff0b7224 */ /* 0x000fe200078e00ff */
[----:B-1----:R-:W-:-:S04]  /*0cc0*/  ISETP.NE.AND P1, PT, R2, 0x1, PT ;  /* 0x000000010200780c */ /* 0x002fc80003f25270 */
[----:B------:R-:W-:-:S09]  /*0cd0*/  P2R R7, PR, RZ, 0x2 ;  /* 0x00000002ff077803 */ /* 0x000fd20000000000 */
[----:B------:R-:W1:Y:S01]  /*0ce0*/  @P1 LDC R17, c[0x0][0x10] ;  /* 0x00000400ff111b82 */ /* 0x000e620000000800 */
[----:B------:R-:W-:Y:S02]  /*0cf0*/  @P1 IMAD.MOV.U32 R7, RZ, RZ, RZ ;  /* 0x000000ffff071224 */ /* 0x000fe400078e00ff */
[----:B------:R-:W-:-:S05]  /*0d00*/  @P1 IMAD.MOV.U32 R15, RZ, RZ, RZ ;  /* 0x000000ffff0f1224 */ /* 0x000fca00078e00ff */
[----:B------:R-:W2:Y:S01]  /*0d10*/  @!P1 LDC R13, c[0x0][0xc] ;  /* 0x00000300ff0d9b82 */ /* 0x000ea20000000800 */
[----:B------:R-:W-:Y:S01]  /*0d20*/  ULDC UR4, c[0x0][0xc] ;  /* 0x0000030000047ab9 */ /* 0x000fe20000000800 */
[----:B------:R-:W-:Y:S01]  /*0d30*/  ULDC UR5, c[0x0][0x10] ;  /* 0x0000040000057ab9 */ /* 0x000fe20000000800 */
[----:B------:R-:W-:Y:S01]  /*0d40*/  ULDC UR6, c[0x0][0x14] ;  /* 0x0000050000067ab9 */ /* 0x000fe20000000800 */
[----:B------:R-:W-:-:S04]  /*0d50*/  UIMAD.WIDE.U32 UR4, UR4, UR5, URZ ;  /* 0x00000005040472a5 */ /* 0x000fc8000f8e003f */
[----:B------:R-:W-:Y:S02]  /*0d60*/  UIMAD.WIDE.U32 UR40, UR4, UR6, URZ ;  /* 0x00000006042872a5 */ /* 0x000fe4000f8e003f */
[----:B------:R-:W-:-:S04]  /*0d70*/  UIMAD UR39, UR5, UR6, URZ ;  /* 0x00000006052772a4 */ /* 0x000fc8000f8e023f */
[----:B------:R-:W-:Y:S01]  /*0d80*/  UIADD3 UR39, UR41, UR39, URZ ;  /* 0x0000002729277290 */ /* 0x000fe2000fffe03f */
[----:B-1----:R-:W-:-:S04]  /*0d90*/  @P1 IMAD.WIDE.U32 R16, R17, UR8, R6 ;  /* 0x0000000811101c25 */ /* 0x002fc8000f8e0006 */
[----:B------:R-:W-:Y:S02]  /*0da0*/  @P1 IMAD.IADD R17, R17, 0x1, R15 ;  /* 0x0000000111111824 */ /* 0x000fe400078e020f */
[----:B--2---:R-:W-:-:S04]  /*0db0*/  @!P1 IMAD.WIDE.U32 R10, R6, R13, R10 ;  /* 0x0000000d060a9225 */ /* 0x004fc800078e000a */
[----:B------:R-:W-:Y:S02]  /*0dc0*/  @!P1 IMAD.MOV.U32 R16, RZ, RZ, R10 ;  /* 0x000000ffff109224 */ /* 0x000fe400078e000a */
[----:B------:R-:W-:Y:S01]  /*0dd0*/  @!P1 IMAD.MOV.U32 R17, RZ, RZ, R11 ;  /* 0x000000ffff119224 */ /* 0x000fe200078e000b */
[----:B------:R-:W-:Y:S06]  /*0de0*/  @!P3 BRA `(.L_x_9) ;  /* 0x00000000000cb947 */ /* 0x000fec0003800000 */
[----:B------:R-:W-:Y:S01]  /*0df0*/  UCGABAR_WAIT ;  /* 0x0000000000007dc7 */ /* 0x000fe20008000000 */
[----:B------:R-:W-:Y:S01]  /*0e00*/  CCTL.IVALL ;  /* 0x00000000ff00798f */ /* 0x000fe20002000000 */
[----:B------:R-:W-:Y:S05]  /*0e10*/  BRA `(.L_x_10) ;  /* 0x0000000000047947 */ /* 0x000fea0003800000 */
.L_x_9:
[----:B------:R-:W-:Y:S06]  /*0e20*/  BAR.SYNC.DEFER_BLOCKING 0x0 ;  /* 0x0000000000007b1d */ /* 0x000fec0000010000 */
.L_x_10:
[----:B------:R-:W1:Y:S01]  /*0e30*/  S2UR UR37, SR_CgaCtaId ;  /* 0x00000000002579c3 */ /* 0x000e620000008800 */
[----:B------:R-:W-:Y:S04]  /*0e40*/  BSSY B6, `(.L_x_11) ;  /* 0x00008ea000067945 */ /* 0x000fe80003800000 */
[----:B------:R-:W-:Y:S05]  /*0e50*/  @!P5 BRA `(.L_x_12) ;  /* 0x000000600054d947 */ /* 0x000fea0003800000 */
[----:B------:R-:W-:-:S13]  /*0e60*/  ISETP.GT.U32.AND P0, PT, R12, 0x1, PT ;  /* 0x000000010c00780c */ /* 0x000fda0003f04070 */
[----:B------:R-:W-:Y:S05]  /*0e70*/  @P0 BRA `(.L_x_13) ;  /* 0x0000008c00980947 */ /* 0x000fea0003800000 */
[----:B------:R-:W-:Y:S01]  /*0e80*/  ULDC.64 UR4, c[0x0][0x8f8] ;  /* 0x00023e0000047ab9 */ /* 0x000fe20000000a00 */
[----:B------:R-:W-:Y:S01]  /*0e90*/  UMOV UR47, 0xffffffff ;  /* 0xffffffff002f7882 */ /* 0x000fe20000000000 */
[----:B------:R-:W-:Y:S01]  /*0ea0*/  ISETP.GE.U32.AND P0, PT, R16, UR4, PT ;  /* 0x0000000410007c0c */ /* 0x000fe2000bf06070 */
[----:B------:R-:W-:Y:S01]  /*0eb0*/  IMAD.MOV.U32 R158, RZ, RZ, -0x1 ;  /* 0xffffffffff9e7424 */ /* 0x000fe200078e00ff */
[----:B------:R-:W-:Y:S02]  /*0ec0*/  PRMT R154, RZ, 0x7610, R154 ;  /* 0x00007610ff9a7816 */ /* 0x000fe4000000009a */
[----:B------:R-:W-:Y:S02]  /*0ed0*/  ISETP.GE.U32.AND.EX P0, PT, R17, UR5, PT, P0 ;  /* 0x0000000511007c0c */ /* 0x000fe4000bf06100 */
[----:B------:R-:W-:Y:S02]  /*0ee0*/  MOV R23, 0xffffffff ;  /* 0xffffffff00177802 */ /* 0x000fe40000000f00 */
[----:B------:R-:W-:-:S09]  /*0ef0*/  PRMT R0, RZ, 0x7610, R0 ;  /* 0x00007610ff007816 */ /* 0x000fd20000000000 */
[----:B------:R-:W-:Y:S05]  /*0f00*/  @P0 BRA `(.L_x_14) ;  /* 0x0000000400240947 */ /* 0x000fea0003800000 */
[----:B------:R-:W2:Y:S01]  /*0f10*/  LDC.64 R20, c[0x0][0x8d0] ;  /* 0x00023400ff147b82 */ /* 0x000ea20000000a00 */
[----:B------:R-:W-:Y:S02]  /*0f20*/  IMAD.MOV.U32 R4, RZ, RZ, R16 ;  /* 0x000000ffff047224 */ /* 0x000fe400078e0010 */
[----:B------:R-:W-:-:S05]  /*0f30*/  IMAD.MOV.U32 R5, RZ, RZ, R17 ;  /* 0x000000ffff057224 */ /* 0x000fca00078e0011 */
[----:B------:R-:W3:Y:S08]  /*0f40*/  LDC R0, c[0x0][0x8d8] ;  /* 0x00023600ff007b82 */ /* 0x000ef00000000800 */
[----:B------:R-:W4:Y:S01]  /*0f50*/  LDC.64 R26, c[0x0][0x8c8] ;  /* 0x00023200ff1a7b82 */ /* 0x000f220000000a00 */
[----:B--2---:R-:W-:-:S04]  /*0f60*/  ISETP.NE.U32.AND P0, PT, R20, RZ, PT ;  /* 0x000000ff1400720c */ /* 0x004fc80003f05070 */
[----:B------:R-:W-:-:S13]  /*0f70*/  ISETP.NE.AND.EX P0, PT, R21, RZ, PT, P0 ;  /* 0x000000ff1500720c */ /* 0x000fda0003f05300 */
[----:B---34-:R-:W-:Y:S05]  /*0f80*/  @!P0 BRA `(.L_x_15) ;  /* 0x0000000000288947 */ /* 0x018fea0003800000 */
[----:B------:R-:W2:Y:S02]  /*0f90*/  LDC R3, c[0x0][0x8dc] ;  /* 0x00023700ff037b82 */ /* 0x000ea40000000800 */
[----:B--2---:R-:W-:-:S05]  /*0fa0*/  IADD3 R3, P0, R16, R3, RZ ;  /* 0x0000000310037210 */ /* 0x004fca0007f1e0ff */
[----:B------:R-:W-:-:S04]  /*0fb0*/  IMAD.X R15, RZ, RZ, R17, P0 ;  /* 0x000000ffff0f7224 */ /* 0x000fc800000e0611 */
[----:B------:R-:W-:-:S04]  /*0fc0*/  IMAD.WIDE.U32 R4, R15, R20, RZ ;  /* 0x000000140f047225 */ /* 0x000fc800078e00ff */
[----:B------:R-:W-:-:S04]  /*0fd0*/  IMAD.WIDE.U32 R10, P0, R3, R21, R4 ;  /* 0x00000015030a7225 */ /* 0x000fc80007800004 */
[----:B------:R-:W-:-:S04]  /*0fe0*/  IMAD.WIDE.U32 R4, R3, R20, RZ ;  /* 0x0000001403047225 */ /* 0x000fc800078e00ff */
[----:B------:R-:W-:Y:S01]  /*0ff0*/  IMAD.X R13, RZ, RZ, RZ, P0 ;  /* 0x000000ffff0d7224 */ /* 0x000fe200000e06ff */
[----:B------:R-:W-:Y:S01]  /*1000*/  IADD3 RZ, P0, R5, R10, RZ ;  /* 0x0000000a05ff7210 */ /* 0x000fe20007f1e0ff */
[----:B------:R-:W-:-:S04]  /*1010*/  IMAD.MOV.U32 R12, RZ, RZ, R11 ;  /* 0x000000ffff0c7224 */ /* 0x000fc800078e000b */
[----:B------:R-:W-:-:S08]  /*1020*/  IMAD.WIDE.U32.X R4, R15, R21, R12, P0 ;  /* 0x000000150f047225 */ /* 0x000fd000000e040c */
.L_x_15:
[----:B------:R-:W2:Y:S01]  /*1030*/  LDC.64 R14, c[0x0][0x8e8] ;  /* 0x00023a00ff0e7b82 */ /* 0x000ea20000000a00 */
[-CC-:B------:R-:W-:Y:S01]  /*1040*/  SHF.R.U64 R28, R4, R0.reuse, R5.reuse ;  /* 0x00000000041c7219 */ /* 0x180fe20000001205 */
[----:B------:R-:W-:Y:S01]  /*1050*/  ULDC UR4, c[0x0][0x900] ;  /* 0x0002400000047ab9 */ /* 0x000fe20000000800 */
[----:B------:R-:W-:Y:S02]  /*1060*/  SHF.R.U32.HI R0, RZ, R0, R5 ;  /* 0x00000000ff007219 */ /* 0x000fe40000011605 */
[----:B------:R-:W-:-:S03]  /*1070*/  IADD3 R3, P0, RZ, -R28, RZ ;  /* 0x8000001cff037210 */ /* 0x000fc60007f1e0ff */
[----:B------:R-:W3:Y:S02]  /*1080*/  LDC R10, c[0x0][0x8c0] ;  /* 0x00023000ff0a7b82 */ /* 0x000ee40000000800 */
[----:B------:R-:W-:-:S04]  /*1090*/  IMAD.X R5, RZ, RZ, ~R0, P0 ;  /* 0x000000ffff057224 */ /* 0x000fc800000e0e00 */
[-C--:B------:R-:W-:Y:S02]  /*10a0*/  IMAD R0, R5, R26.reuse, RZ ;  /* 0x0000001a05007224 */ /* 0x080fe400078e02ff */
[----:B------:R-:W4:Y:S01]  /*10b0*/  LDC R7, c[0x0][0x8b0] ;  /* 0x00022c00ff077b82 */ /* 0x000f220000000800 */
[----:B------:R-:W-:-:S04]  /*10c0*/  IMAD.WIDE.U32 R4, R3, R26, R16 ;  /* 0x0000001a03047225 */ /* 0x000fc800078e0010 */
[----:B------:R-:W-:Y:S02]  /*10d0*/  IMAD R3, R3, R27, R0 ;  /* 0x0000001b03037224 */ /* 0x000fe400078e0200 */
[----:B------:R-:W-:Y:S01]  /*10e0*/  IMAD R27, R9, R24, R6 ;  /* 0x00000018091b7224 */ /* 0x000fe200078e0206 */
[----:B------:R-:W1:Y:S01]  /*10f0*/  LDC R23, c[0x0][0x8a8] ;  /* 0x00022a00ff177b82 */ /* 0x000e620000000800 */
[----:B------:R-:W-:Y:S01]  /*1100*/  IMAD.IADD R3, R5, 0x1, R3 ;  /* 0x0000000105037824 */ /* 0x000fe200078e0203 */
[----:B--2---:R-:W-:-:S04]  /*1110*/  ISETP.NE.U32.AND P0, PT, R14, RZ, PT ;  /* 0x000000ff0e00720c */ /* 0x004fc80003f05070 */
[----:B------:R-:W-:Y:S02]  /*1120*/  ISETP.NE.AND.EX P0, PT, R15, RZ, PT, P0 ;  /* 0x000000ff0f00720c */ /* 0x000fe40003f05300 */
[----:B------:R-:W2:Y:S01]  /*1130*/  LDC R12, c[0x0][0x8f0] ;  /* 0x00023c00ff0c7b82 */ /* 0x000ea20000000800 */
[-CC-:B---3--:R-:W-:Y:S02]  /*1140*/  SHF.R.U64 R13, R4, R10.reuse, R3.reuse ;  /* 0x0000000a040d7219 */ /* 0x188fe40000001203 */
[----:B------:R-:W-:-:S05]  /*1150*/  SHF.R.U32.HI R0, RZ, R10, R3 ;  /* 0x0000000aff007219 */ /* 0x000fca0000011603 */
[----:B------:R-:W3:Y:S01]  /*1160*/  LDC R20, c[0x0][0x8e0] ;  /* 0x00023800ff147b82 */ /* 0x000ee20000000800 */
[-CC-:B----4-:R-:W-:Y:S02]  /*1170*/  SHF.R.U64 R25, R13, R7.reuse, R0.reuse ;  /* 0x000000070d197219 */ /* 0x190fe40000001200 */
[----:B------:R-:W-:Y:S01]  /*1180*/  SHF.R.U32.HI R3, RZ, R7, R0 ;  /* 0x00000007ff037219 */ /* 0x000fe20000011600 */
[----:B------:R-:W-:-:S03]  /*1190*/  IMAD.MOV.U32 R0, RZ, RZ, -0x1 ;  /* 0xffffffffff007424 */ /* 0x000fc600078e00ff */
[--C-:B------:R-:W-:Y:S01]  /*11a0*/  SHF.R.U64 R26, R25, UR4, R3.reuse ;  /* 0x00000004191a7c19 */ /* 0x100fe20008001203 */
[----:B------:R-:W4:Y:S01]  /*11b0*/  LDC R21, c[0x0][0x8b8] ;  /* 0x00022e00ff157b82 */ /* 0x000f220000000800 */
[----:B------:R-:W-:Y:S02]  /*11c0*/  SHF.L.U32 R0, R0, UR4, RZ ;  /* 0x0000000400007c19 */ /* 0x000fe400080006ff */
[----:B------:R-:W-:Y:S01]  /*11d0*/  SHF.R.U32.HI R5, RZ, UR4, R3 ;  /* 0x00000004ff057c19 */ /* 0x000fe20008011603 */
[----:B------:R-:W-:Y:S01]  /*11e0*/  IMAD.MOV.U32 R4, RZ, RZ, R26 ;  /* 0x000000ffff047224 */ /* 0x000fe200078e001a */
[----:B------:R-:W-:Y:S01]  /*11f0*/  LOP3.LUT R0, RZ, R0, RZ, 0x33, !PT ;  /* 0x00000000ff007212 */ /* 0x000fe200078e33ff */
[----:B-1----:R-:W-:Y:S06]  /*1200*/  @!P0 BRA `(.L_x_16) ;  /* 0x0000000000288947 */ /* 0x002fec0003800000 */
[----:B------:R-:W1:Y:S02]  /*1210*/  LDC R3, c[0x0][0x8f4] ;  /* 0x00023d00ff037b82 */ /* 0x000e640000000800 */
[----:B-1----:R-:W-:-:S05]  /*1220*/  IADD3 R3, P0, R26, R3, RZ ;  /* 0x000000031a037210 */ /* 0x002fca0007f1e0ff */
[----:B------:R-:W-:-:S04]  /*1230*/  IMAD.X R9, RZ, RZ, R5, P0 ;  /* 0x000000ffff097224 */ /* 0x000fc800000e0605 */
[----:B------:R-:W-:-:S04]  /*1240*/  IMAD.WIDE.U32 R4, R9, R14, RZ ;  /* 0x0000000e09047225 */ /* 0x000fc800078e00ff */
[----:B------:R-:W-:-:S04]  /*1250*/  IMAD.WIDE.U32 R6, P0, R3, R15, R4 ;  /* 0x0000000f03067225 */ /* 0x000fc80007800004 */
[----:B------:R-:W-:Y:S01]  /*1260*/  IMAD.WIDE.U32 R4, R3, R14, RZ ;  /* 0x0000000e03047225 */ /* 0x000fe200078e00ff */
[----:B------:R-:W-:-:S03]  /*1270*/  IADD3.X R11, RZ, RZ, RZ, P0, !PT ;  /* 0x000000ffff0b7210 */ /* 0x000fc600007fe4ff */
[----:B------:R-:W-:Y:S01]  /*1280*/  IMAD.MOV.U32 R10, RZ, RZ, R7 ;  /* 0x000000ffff0a7224 */ /* 0x000fe200078e0007 */
[----:B------:R-:W-:-:S05]  /*1290*/  IADD3 RZ, P0, R5, R6, RZ ;  /* 0x0000000605ff7210 */ /* 0x000fca0007f1e0ff */
[----:B------:R-:W-:-:S08]  /*12a0*/  IMAD.WIDE.U32.X R4, R9, R15, R10, P0 ;  /* 0x0000000f09047225 */ /* 0x000fd000000e040a */
.L_x_16:
[----:B--2---:R-:W-:Y:S01]  /*12b0*/  SHF.R.U64 R3, R4, R12, R5 ;  /* 0x0000000c04037219 */ /* 0x004fe20000001205 */
[----:B------:R-:W-:Y:S01]  /*12c0*/  USHF.L.U32 UR4, UR38, UR4, URZ ;  /* 0x0000000426047299 */ /* 0x000fe2000800063f */
[----:B------:R-:W-:Y:S01]  /*12d0*/  LOP3.LUT R0, R25, R0, RZ, 0xc0, !PT ;  /* 0x0000000019007212 */ /* 0x000fe200078ec0ff */
[----:B------:R-:W-:Y:S01]  /*12e0*/  VIADD R4, R23, 0xffffffff ;  /* 0xffffffff17047836 */ /* 0x000fe20000000000 */
[----:B------:R-:W-:Y:S01]  /*12f0*/  SEL R8, R8, R27, !P1 ;  /* 0x0000001b08087207 */ /* 0x000fe20004800000 */
[----:B------:R-:W-:Y:S01]  /*1300*/  IMAD.MOV R5, RZ, RZ, -R3 ;  /* 0x000000ffff057224 */ /* 0x000fe200078e0a03 */
[----:B------:R-:W-:Y:S01]  /*1310*/  R2UR UR47, R28 ;  /* 0x000000001c2f72ca */ /* 0x000fe200000e0000 */
[----:B------:R-:W-:Y:S01]  /*1320*/  IMAD R3, R3, UR4, R0 ;  /* 0x0000000403037c24 */ /* 0x000fe2000f8e0200 */
[----:B------:R-:W-:Y:S01]  /*1330*/  LOP3.LUT R4, R13, R4, RZ, 0xc0, !PT ;  /* 0x000000040d047212 */ /* 0x000fe200078ec0ff */
[----:B---3--:R-:W-:Y:S02]  /*1340*/  IMAD R0, R5, R20, R26 ;  /* 0x0000001405007224 */ /* 0x008fe400078e021a */
[----:B----4-:R-:W-:-:S02]  /*1350*/  IMAD R8, R3, R21, R8 ;  /* 0x0000001503087224 */ /* 0x010fc400078e0208 */
[----:B------:R-:W-:Y:S02]  /*1360*/  IMAD R23, R0, R23, R4 ;  /* 0x0000001700177224 */ /* 0x000fe400078e0204 */
[----:B------:R-:W-:-:S03]  /*1370*/  IMAD.MOV.U32 R0, RZ, RZ, 0x1 ;  /* 0x00000001ff007424 */ /* 0x000fc600078e00ff */
[----:B------:R-:W-:Y:S02]  /*1380*/  SEL R158, R23, R8, !P1 ;  /* 0x00000008179e7207 */ /* 0x000fe40004800000 */
[----:B------:R-:W-:-:S07]  /*1390*/  SEL R23, R8, R23, !P1 ;  /* 0x0000001708177207 */ /* 0x000fce0004800000 */
.L_x_14:
[----:B------:R-:W-:-:S08]  /*13a0*/  NOP ;  /* 0x0000000000007918 */ /* 0x000fd00000000000 */
[----:B------:R-:W2:Y:S02]  /*13b0*/  USETMAXREG.TRY_ALLOC.CTAPOOL UP0, 0xe8 ;  /* 0x000000e8000079c8 */ /* 0x000ea40008000600 */
[----:B--2---:R-:W-:-:S13]  /*13c0*/  PLOP3.LUT P0, PT, PT, PT, UP0, 0x80, 0x0 ;  /* 0x000000000000781c */ /* 0x004fda0003f0f008 */
[----:B------:R-:W-:Y:S05]  /*13d0*/  @!P0 BRA `(.L_x_14) ;  /* 0xfffffffc00f08947 */ /* 0x000fea000383ffff */
[----:B------:R-:W-:Y:S02]  /*13e0*/  ULDC.64 UR4, c[0x0][0x590] ;  /* 0x0001640000047ab9 */ /* 0x000fe40000000a00 */
[----:B------:R-:W-:Y:S02]  /*13f0*/  IMAD.U32 R166, RZ, RZ, UR4 ;  /* 0x00000004ffa67e24 */ /* 0x000fe4000f8e00ff */
[----:B------:R-:W-:-:S03]  /*1400*/  IMAD.U32 R165, RZ, RZ, UR5 ;  /* 0x00000005ffa57e24 */ /* 0x000fc6000f8e00ff */
[----:B------:R-:W-:-:S04]  /*1410*/  ISETP.NE.U32.AND P1, PT, R166, RZ, PT ;  /* 0x000000ffa600720c */ /* 0x000fc80003f25070 */
[----:B------:R-:W-:-:S13]  /*1420*/  ISETP.NE.AND.EX P0, PT, R165, RZ, PT, P1 ;  /* 0x000000ffa500720c */ /* 0x000fda0003f05310 */
[----:B------:R-:W-:Y:S05]  /*1430*/  @P0 BRA `(.L_x_17) ;  /* 0x00000000002c0947 */ /* 0x000fea0003800000 */
[----:B------:R-:W-:Y:S02]  /*1440*/  ULDC.64 UR4, c[0x0][0x588] ;  /* 0x0001620000047ab9 */ /* 0x000fe40000000a00 */
[----:B------:R-:W-:-:S04]  /*1450*/  ISETP.NE.U32.AND P0, PT, RZ, UR4, PT ;  /* 0x00000004ff007c0c */ /* 0x000fc8000bf05070 */
[----:B------:R-:W-:-:S13]  /*1460*/  ISETP.NE.AND.EX P0, PT, RZ, UR5, PT, P0 ;  /* 0x00000005ff007c0c */ /* 0x000fda000bf05300 */
[----:B------:R-:W-:Y:S05]  /*1470*/  @!P0 BRA `(.L_x_18) ;  /* 0x0000000000108947 */ /* 0x000fea0003800000 */
[----:B------:R-:W2:Y:S02]  /*1480*/  LDC.64 R4, c[0x0][0x588] ;  /* 0x00016200ff047b82 */ /* 0x000ea40000000a00 */
[----:B--2---:R2:W5:Y:S01]  /*1490*/  LDG.E R155, desc[UR42][R4.64] ;  /* 0x0000002a049b7981 */ /* 0x004562000c1e1900 */
[----:B------:R-:W-:Y:S01]  /*14a0*/  IMAD.MOV.U32 R154, RZ, RZ, 0x1 ;  /* 0x00000001ff9a7424 */ /* 0x000fe200078e00ff */
[----:B------:R-:W-:Y:S06]  /*14b0*/  BRA `(.L_x_17) ;  /* 0x00000000000c7947 */ /* 0x000fec0003800000 */
.L_x_18:
[----:B------:R-:W-:Y:S01]  /*14c0*/  ULDC UR4, c[0x0][0x580] ;  /* 0x0001600000047ab9 */ /* 0x000fe20000000800 */
[----:B------:R-:W-:Y:S02]  /*14d0*/  IMAD.MOV.U32 R154, RZ, RZ, 0x1 ;  /* 0x00000001ff9a7424 */ /* 0x000fe400078e00ff */
[----:B------:R-:W-:-:S07]  /*14e0*/  IMAD.U32 R155, RZ, RZ, UR4 ;  /* 0x00000004ff9b7e24 */ /* 0x000fce000f8e00ff */
.L_x_17:
[----:B------:R-:W-:Y:S02]  /*14f0*/  ULDC.64 UR4, c[0x0][0x5b0] ;  /* 0x00016c0000047ab9 */ /* 0x000fe40000000a00 */
[----:B------:R-:W-:-:S04]  /*1500*/  ISETP.NE.U32.AND P0, PT, RZ, UR4, PT ;  /* 0x00000004ff007c0c */ /* 0x000fc8000bf05070 */
[----:B------:R-:W-:-:S13]  /*1510*/  ISETP.NE.AND.EX P0, PT, RZ, UR5, PT, P0 ;  /* 0x00000005ff007c0c */ /* 0x000fda000bf05300 */
[----:B------:R-:W-:Y:S05]  /*1520*/  @P0 BRA `(.L_x_19) ;  /* 0x0000000000240947 */ /* 0x000fea0003800000 */
[----:B------:R-:W-:Y:S02]  /*1530*/  ULDC.64 UR4, c[0x0][0x5a8] ;  /* 0x00016a0000047ab9 */ /* 0x000fe40000000a00 */
[----:B------:R-:W-:-:S04]  /*1540*/  ISETP.NE.U32.AND P0, PT, RZ, UR4, PT ;  /* 0x00000004ff007c0c */ /* 0x000fc8000bf05070 */
[----:B------:R-:W-:-:S13]  /*1550*/  ISETP.NE.AND.EX P0, PT, RZ, UR5, PT, P0 ;  /* 0x00000005ff007c0c */ /* 0x000fda000bf05300 */
[----:B------:R-:W-:Y:S05]  /*1560*/  @!P0 BRA `(.L_x_20) ;  /* 0x00000000000c8947 */ /* 0x000fea0003800000 */
[----:B------:R-:W3:Y:S02]  /*1570*/  LDC.64 R156, c[0x0][0x5a8] ;  /* 0x00016a00ff9c7b82 */ /* 0x000ee40000000a00 */
[----:B---3--:R3:W5:Y:S01]  /*1580*/  LDG.E R156, desc[UR42][R156.64] ;  /* 0x0000002a9c9c7981 */ /* 0x008762000c1e1900 */
[----:B------:R-:W-:Y:S05]  /*1590*/  BRA `(.L_x_19) ;  /* 0x0000000000087947 */ /* 0x000fea0003800000 */
.L_x_20:
[----:B------:R-:W-:Y:S02]  /*15a0*/  ULDC UR4, c[0x0][0x5a0] ;  /* 0x0001680000047ab9 */ /* 0x000fe40000000800 */
[----:B------:R-:W-:-:S07]  /*15b0*/  IMAD.U32 R156, RZ, RZ, UR4 ;  /* 0x00000004ff9c7e24 */ /* 0x000fce000f8e00ff */
.L_x_19:
[----:B------:R-:W-:Y:S01]  /*15c0*/  LOP3.LUT P2, RZ, R0, 0xff, RZ, 0xc0, !PT ;  /* 0x000000ff00ff7812 */ /* 0x000fe2000784c0ff */
[----:B------:R-:W-:Y:S01]  /*15d0*/  UMOV UR36, URZ ;  /* 0x0000003f00247c82 */ /* 0x000fe20008000000 */
[----:B------:R-:W-:-:S11]  /*15e0*/  PLOP3.LUT P0, PT, PT, PT, PT, 0x80, 0x0 ;  /* 0x000000000000781c */ /* 0x000fd60003f0f070 */
[----:B------:R-:W-:Y:S05]  /*15f0*/  @!P2 BRA `(.L_x_21) ;  /* 0x0000005400d4a947 */ /* 0x000fea0003800000 */
[----:B------:R-:W-:Y:S01]  /*1600*/  ULDC UR4, c[0x0][0x28c] ;  /* 0x0000a30000047ab9 */ /* 0x000fe20000000800 */
[----:B---3--:R-:W-:Y:S01]  /*1610*/  IMAD.MOV.U32 R157, RZ, RZ, 0x10 ;  /* 0x00000010ff9d7424 */ /* 0x008fe200078e00ff */
[----:B------:R-:W-:Y:S01]  /*1620*/  UIADD3 UR4, UR4, 0x3f, URZ ;  /* 0x0000003f04047890 */ /* 0x000fe2000fffe03f */
[----:B------:R-:W-:Y:S01]  /*1630*/  LOP3.LUT P0, RZ, R18, 0x4, RZ, 0xc0, !PT ;  /* 0x0000000412ff7812 */ /* 0x000fe2000780c0ff */
[----:B------:R-:W-:Y:S01]  /*1640*/  ULDC.64 UR54, c[0x0][0x198] ;  /* 0x0000660000367ab9 */ /* 0x000fe20000000a00 */
[----:B------:R-:W-:Y:S01]  /*1650*/  LOP3.LUT R159, R22, 0x1, RZ, 0xfc, !PT ;  /* 0x00000001169f7812 */ /* 0x000fe200078efcff */
[----:B------:R-:W-:Y:S01]  /*1660*/  USHF.R.S32.HI UR5, URZ, 0x1f, UR4 ;  /* 0x0000001f3f057899 */ /* 0x000fe20008011404 */
[----:B------:R-:W-:Y:S01]  /*1670*/  LOP3.LUT R161, R19, 0x1, RZ, 0xfc, !PT ;  /* 0x0000000113a17812 */ /* 0x000fe200078efcff */
[----:B------:R-:W-:Y:S01]  /*1680*/  UMOV UR48, URZ ;  /* 0x0000003f00307c82 */ /* 0x000fe20008000000 */
[----:B------:R-:W-:Y:S01]  /*1690*/  SEL R157, R157, 0xfffffff0, !P0 ;  /* 0xfffffff09d9d7807 */ /* 0x000fe20004000000 */
[----:B------:R-:W-:Y:S01]  /*16a0*/  ULEA.HI UR5, UR5, UR4, URZ, 0x6 ;  /* 0x0000000405057291 */ /* 0x000fe2000f8f303f */
[----:B------:R-:W-:Y:S01]  /*16b0*/  UMOV UR49, URZ ;  /* 0x0000003f00317c82 */ /* 0x000fe20008000000 */
[----:B------:R-:W-:-:S02]  /*16c0*/  UMOV UR50, URZ ;  /* 0x0000003f00327c82 */ /* 0x000fc40008000000 */
[----:B------:R-:W-:Y:S01]  /*16d0*/  USHF.R.S32.HI UR51, URZ, 0x6, UR5 ;  /* 0x000000063f337899 */ /* 0x000fe20008011405 */
[----:B------:R-:W-:-:S11]  /*16e0*/  UMOV UR36, URZ ;  /* 0x0000003f00247c82 */ /* 0x000fd60008000000 */
.L_x_139:
[----:B------:R-:W-:Y:S01]  /*16f0*/  LOP3.LUT R0, R18, 0x80, RZ, 0xc0, !PT ;  /* 0x0000008012007812 */ /* 0x000fe200078ec0ff */
[----:B------:R-:W3:Y:S01]  /*1700*/  S2UR UR52, SR_CgaCtaId ;  /* 0x00000000003479c3 */ /* 0x000ee20000008800 */
[----:B------:R-:W-:Y:S02]  /*1710*/  UMOV UR53, 0x400 ;  /* 0x0000040000357882 */ /* 0x000fe40000000000 */
[----:B------:R-:W-:-:S06]  /*1720*/  SHF.R.U32.HI R0, RZ, 0x7, R0 ;  /* 0x00000007ff007819 */ /* 0x000fcc0000011600 */
[----:B------:R-:W4:Y:S01]  /*1730*/  SHFL.IDX PT, R0, R0, RZ, 0x1f ;  /* 0x00001fff00007589 */ /* 0x000f2200000e0000 */
[----:B---3--:R-:W-:Y:S01]  /*1740*/  ULEA UR53, UR52, UR53, 0x18 ;  /* 0x0000003534357291 */ /* 0x008fe2000f8ec03f */
[----:B----4-:R-:W-:-:S13]  /*1750*/  R2UR UR4, R0 ;  /* 0x00000000000472ca */ /* 0x010fda00000e0000 */
[----:B------:R-:W-:-:S04]  /*1760*/  ULEA.HI UR5, UR4, UR4, URZ, 0x1 ;  /* 0x0000000404057291 */ /* 0x000fc8000f8f083f */
[----:B------:R-:W-:-:S04]  /*1770*/  ULOP3.LUT UR5, UR5, 0x7fffe, URZ, 0xc0, !UPT ;  /* 0x0007fffe05057892 */ /* 0x000fc8000f8ec03f */
[----:B------:R-:W-:-:S03]  /*1780*/  UIADD3 UR5, UR4, -UR5, URZ ;  /* 0x8000000504057290 */ /* 0x000fc6000fffe03f */
[----:B------:R-:W-:Y:S01]  /*1790*/  ULDC UR4, c[0x0][0x28c] ;  /* 0x0000a30000047ab9 */ /* 0x000fe20000000800 */
[----:B------:R-:W-:Y:S01]  /*17a0*/  ULEA UR5, UR5, UR53, 0xd ;  /* 0x0000003505057291 */ /* 0x000fe2000f8e683f */
[----:B------:R-:W-:-:S03]  /*17b0*/  ISETP.LT.AND P0, PT, RZ, UR4, PT ;  /* 0x00000004ff007c0c */ /* 0x000fc6000bf01270 */
[----:B------:R-:W-:-:S04]  /*17c0*/  UIADD3 UR5, UR5, 0x8400, URZ ;  /* 0x0000840005057890 */ /* 0x000fc8000fffe03f */
[----:B------:R-:W-:-:S04]  /*17d0*/  USHF.R.U32.HI UR5, URZ, 0x4, UR5 ;  /* 0x000000043f057899 */ /* 0x000fc80008011605 */
[----:B------:R-:W-:Y:S02]  /*17e0*/  ULOP3.LUT UR44, UR5, 0x3fff, URZ, 0xc0, !UPT ;  /* 0x00003fff052c7892 */ /* 0x000fe4000f8ec03f */
[----:B-1----:R-:W-:Y:S10]  /*17f0*/  @P0 BRA `(.L_x_22) ;  /* 0x0000000000400947 */ /* 0x002ff40003800000 */
[----:B------:R-:W-:Y:S01]  /*1800*/  MOV R0, 0x0 ;  /* 0x0000000000007802 */ /* 0x000fe20000000f00 */
[----:B------:R-:W-:Y:S01]  /*1810*/  ULDC.64 UR4, c[0x4][0x70] ;  /* 0x01001c0000047ab9 */ /* 0x000fe20000000a00 */
[----:B------:R-:W-:Y:S01]  /*1820*/  ULDC.64 UR6, c[0x4][0x8] ;  /* 0x0100020000067ab9 */ /* 0x000fe20000000a00 */
[----:B--2---:R-:W-:Y:S01]  /*1830*/  MOV R4, UR4 ;  /* 0x0000000400047c02 */ /* 0x004fe20008000f00 */
[----:B------:R2:W3:Y:S01]  /*1840*/  LDC.64 R14, c[0x4][R0] ;  /* 0x01000000000e7b82 */ /* 0x0004e20000000a00 */
[----:B------:R-:W-:Y:S01]  /*1850*/  IMAD.U32 R5, RZ, RZ, UR5 ;  /* 0x00000005ff057e24 */ /* 0x000fe2000f8e00ff */
[----:B------:R-:W-:Y:S01]  /*1860*/  ULDC.64 UR4, c[0x4][0x78] ;  /* 0x01001e0000047ab9 */ /* 0x000fe20000000a00 */
[----:B------:R-:W-:Y:S02]  /*1870*/  IMAD.U32 R10, RZ, RZ, UR6 ;  /* 0x00000006ff0a7e24 */ /* 0x000fe4000f8e00ff */
[----:B------:R-:W-:Y:S02]  /*1880*/  IMAD.U32 R6, RZ, RZ, UR4 ;  /* 0x00000004ff067e24 */ /* 0x000fe4000f8e00ff */
[----:B------:R-:W-:-:S02]  /*1890*/  IMAD.U32 R7, RZ, RZ, UR5 ;  /* 0x00000005ff077e24 */ /* 0x000fc4000f8e00ff */
[----:B------:R-:W-:Y:S02]  /*18a0*/  IMAD.U32 R11, RZ, RZ, UR7 ;  /* 0x00000007ff0b7e24 */ /* 0x000fe4000f8e00ff */
[----:B------:R-:W-:Y:S02]  /*18b0*/  IMAD.MOV.U32 R8, RZ, RZ, 0x1e1 ;  /* 0x000001e1ff087424 */ /* 0x000fe400078e00ff */
[----:B------:R-:W-:Y:S02]  /*18c0*/  IMAD.MOV.U32 R12, RZ, RZ, 0x1 ;  /* 0x00000001ff0c7424 */ /* 0x000fe400078e00ff */
[----:B--2---:R-:W-:-:S07]  /*18d0*/  IMAD.MOV.U32 R13, RZ, RZ, RZ ;  /* 0x000000ffff0d7224 */ /* 0x004fce00078e00ff */
[----:B------:R-:W-:-:S07]  /*18e0*/  LEPC R20, `(.L_x_22) ;  /* 0x000000001014794e */ /* 0x000fce0000000000 */
[----:B-1-3-5:R-:W-:Y:S05]  /*18f0*/  CALL.ABS.NOINC R14 ;  /* 0x000000000e007343 */ /* 0x02afea0003c00000 */
.L_x_22:
[----:B------:R-:W-:-:S13]  /*1900*/  ISETP.NE.AND P0, PT, R159, 0x3, PT ;  /* 0x000000039f00780c */ /* 0x000fda0003f05270 */
[----:B------:R-:W-:Y:S05]  /*1910*/  @!P0 BRA `(.L_x_23) ;  /* 0x0000000000048947 */ /* 0x000fea0003800000 */
[----:B-1----:R-:W-:Y:S01]  /*1920*/  BPT.TRAP 0x1 ;  /* 0x000000040000795c */ /* 0x002fe20000300000 */
.L_x_23:
[----:B------:R-:W-:Y:S02]  /*1930*/  IMAD.U32 R3, RZ, RZ, UR50 ;  /* 0x00000032ff037e24 */ /* 0x000fe4000f8e00ff */
[----:B------:R-:W-:-:S03]  /*1940*/  IMAD.U32 R0, RZ, RZ, UR49 ;  /* 0x00000031ff007e24 */ /* 0x000fc6000f8e00ff */
[----:B------:R-:W-:Y:S02]  /*1950*/  LEA R3, R3, UR53, 0x3 ;  /* 0x0000003503037c11 */ /* 0x000fe4000f8e18ff */
[----:B------:R-:W-:-:S04]  /*1960*/  SHF.L.U32 R0, R0, 0x1f, RZ ;  /* 0x0000001f00007819 */ /* 0x000fc800000006ff */
[----:B------:R3:W4:Y:S01]  /*1970*/  SYNCS.PHASECHK.TRANS64.TRYWAIT P1, [R3+URZ], R0 ;  /* 0x00000000030075a7 */ /* 0x000722000802017f */
[----:B------:R-:W-:Y:S05]  /*1980*/  @!P0 BRA `(.L_x_24) ;  /* 0x0000000000048947 */ /* 0x000fea0003800000 */
[----:B-1----:R-:W-:Y:S01]  /*1990*/  BPT.TRAP 0x1 ;  /* 0x000000040000795c */ /* 0x002fe20000300000 */
.L_x_24:
[----:B----4-:R-:W-:Y:S05]  /*19a0*/  @P1 BRA `(.L_x_25) ;  /* 0x0000000000081947 */ /* 0x010fea0003800000 */
[----:B------:R-:W4:Y:S02]  /*19b0*/  SYNCS.PHASECHK.TRANS64.TRYWAIT P1, [R3+URZ], R0 ;  /* 0x00000000030075a7 */ /* 0x000f24000802017f */
[----:B----4-:R-:W-:Y:S05]  /*19c0*/  @!P1 BRA `(.L_x_26) ;  /* 0x0000008000cc9947 */ /* 0x010fea0003800000 */
.L_x_25:
[----:B------:R-:W-:-:S04]  /*19d0*/  UISETP.LT.AND UP0, UPT, UR51, 0x1, UPT ;  /* 0x000000013300788c */ /* 0x000fc8000bf01270 */
[----:B------:R-:W-:-:S06]  /*19e0*/  USEL UR4, UR51, 0x1, UP0 ;  /* 0x0000000133047887 */ /* 0x000fcc0008000000 */
[----:B---34-:R-:W-:Y:S01]  /*19f0*/  IMAD.U32 R0, RZ, RZ, UR4 ;  /* 0x00000004ff007e24 */ /* 0x018fe2000f8e00ff */
[----:B------:R-:W-:Y:S05]  /*1a00*/  WARPSYNC.ALL ;  /* 0x0000000000007948 */ /* 0x000fea0003800000 */
[----:B------:R-:W-:-:S04]  /*1a10*/  IADD3 R0, -R0, UR51, RZ ;  /* 0x0000003300007c10 */ /* 0x000fc8000fffe1ff */
[----:B------:R-:W-:Y:S01]  /*1a20*/  ISETP.GE.AND P1, PT, R0, 0x1, PT ;  /* 0x000000010000780c */ /* 0x000fe20003f26270 */
[----:B------:R-:W-:Y:S01]  /*1a30*/  UIADD3 UR4, UR53, 0x28400, URZ ;  /* 0x0002840035047890 */ /* 0x000fe2000fffe03f */
[----:B------:R-:W-:Y:S01]  /*1a40*/  WARPGROUP.ARRIVE ;  /* 0x00000000000079c5 */ /* 0x000fe20000000000 */
[----:B------:R-:W-:Y:S02]  /*1a50*/  ULOP3.LUT UR8, UR44, 0x10000, URZ, 0xfc, !UPT ;  /* 0x000100002c087892 */ /* 0x000fe4000f8efc3f */
[----:B------:R-:W-:Y:S02]  /*1a60*/  USHF.R.U32.HI UR4, URZ, 0x4, UR4 ;  /* 0x000000043f047899 */ /* 0x000fe40008011604 */
[----:B------:R-:W-:Y:S02]  /*1a70*/  ULEA UR10, UR50, UR8, 0xb ;  /* 0x00000008320a7291 */ /* 0x000fe4000f8e583f */
[----:B------:R-:W-:Y:S01]  /*1a80*/  ULOP3.LUT UR4, UR4, 0x3fff, URZ, 0xc0, !UPT ;  /* 0x00003fff04047892 */ /* 0x000fe2000f8ec03f */
[----:B------:R-:W-:Y:S01]  /*1a90*/  UMOV UR5, 0x40000040 ;  /* 0x4000004000057882 */ /* 0x000fe20000000000 */
[----:B------:R-:W-:-:S02]  /*1aa0*/  UMOV UR7, 0x40000040 ;  /* 0x4000004000077882 */ /* 0x000fc40000000000 */
[----:B------:R-:W-:-:S03]  /*1ab0*/  ULOP3.LUT UR9, UR4, 0x10000, URZ, 0xfc, !UPT ;  /* 0x0001000004097892 */ /* 0x000fc6000f8efc3f */
[----:B------:R-:W-:Y:S01]  /*1ac0*/  UMOV UR4, UR10 ;  /* 0x0000000a00047c82 */ /* 0x000fe20008000000 */
[----:B------:R-:W-:-:S07]  /*1ad0*/  ULEA UR11, UR50, UR9, 0xa ;  /* 0x00000009320b7291 */ /* 0x000fce000f8e503f */
[----:B------:R-:W-:Y:S02]  /*1ae0*/  UMOV UR6, UR11 ;  /* 0x0000000b00067c82 */ /* 0x000fe40008000000 */
[----:B------:R-:W-:Y:S01]  /*1af0*/  HGMMA.64x128x16.F32.BF16 R88, gdesc[UR4], RZ, !UPT, gsb0 ;  /* 0x01e00000045879f0 */ /* 0x000fe2000c0018ff */
[----:B------:R-:W-:Y:S01]  /*1b00*/  UIADD3 UR4, UR10, 0x400, URZ ;  /* 0x000004000a047890 */ /* 0x000fe2000fffe03f */
[----:B------:R-:W-:Y:S01]  /*1b10*/  UMOV UR5, 0x40000040 ;  /* 0x4000004000057882 */ /* 0x000fe20000000000 */
[----:B------:R-:W-:Y:S02]  /*1b20*/  WARPGROUP.DEPBAR.LE gsb0, 0x0 ;  /* 0x00008000000079c5 */ /* 0x000fe40000010000 */
[----:B------:R-:W-:-:S07]  /*1b30*/  WARPGROUP.ARRIVE ;  /* 0x00000000000079c5 */ /* 0x000fce0000000000 */
[----:B------:R-:W-:Y:S01]  /*1b40*/  HGMMA.64x128x16.F32.BF16 R24, gdesc[UR4], RZ, !UPT, gsb0 ;  /* 0x01e00000041879f0 */ /* 0x000fe2000c0018ff */
[----:B------:R-:W-:Y:S02]  /*1b50*/  UIADD3 UR4, UR10, 0x2, URZ ;  /* 0x000000020a047890 */ /* 0x000fe4000fffe03f */
[----:B------:R-:W-:Y:S01]  /*1b60*/  UIADD3 UR6, UR11, 0x2, URZ ;  /* 0x000000020b067890 */ /* 0x000fe2000fffe03f */
[----:B------:R-:W-:Y:S01]  /*1b70*/  UMOV UR5, 0x40000040 ;  /* 0x4000004000057882 */ /* 0x000fe20000000000 */
[----:B------:R-:W-:Y:S01]  /*1b80*/  UMOV UR7, 0x40000040 ;  /* 0x4000004000077882 */ /* 0x000fe20000000000 */
[----:B------:R-:W-:Y:S02]  /*1b90*/  WARPGROUP.DEPBAR.LE gsb0, 0x0 ;  /* 0x00008000000079c5 */ /* 0x000fe40000010000 */
[----:B------:R-:W-:-:S06]  /*1ba0*/  WARPGROUP.ARRIVE ;  /* 0x00000000000079c5 */ /* 0x000fcc0000000000 */
[----:B------:R-:W-:Y:S01]  /*1bb0*/  HGMMA.64x128x16.F32.BF16 R88, gdesc[UR4], R88, gsb0 ;  /* 0x01e00000045879f0 */ /* 0x000fe20008001858 */
[----:B------:R-:W-:Y:S01]  /*1bc0*/  UIADD3 UR4, UR10, 0x402, URZ ;  /* 0x000004020a047890 */ /* 0x000fe2000fffe03f */
[----:B------:R-:W-:Y:S01]  /*1bd0*/  UMOV UR5, 0x40000040 ;  /* 0x4000004000057882 */ /* 0x000fe20000000000 */
[----:B------:R-:W-:Y:S02]  /*1be0*/  WARPGROUP.DEPBAR.LE gsb0, 0x0 ;  /* 0x00008000000079c5 */ /* 0x000fe40000010000 */
[----:B------:R-:W-:-:S07]  /*1bf0*/  WARPGROUP.ARRIVE ;  /* 0x00000000000079c5 */ /* 0x000fce0000000000 */
[----:B------:R-:W-:Y:S01]  /*1c00*/  HGMMA.64x128x16.F32.BF16 R24, gdesc[UR4], R24, gsb0 ;  /* 0x01e00000041879f0 */ /* 0x000fe20008001818 */
        /* <DEDUP_REMOVED lines=23> */
[----:B------:R-:W-:Y:S03]  /*1d80*/  HGMMA.64x128x16.F32.BF16 R24, gdesc[UR4], R24, gsb0 ;  /* 0x01e00000041879f0 */ /* 0x000fe60008001818 */
[----:B------:R-:W-:Y:S02]  /*1d90*/  WARPGROUP.DEPBAR.LE gsb0, 0x0 ;  /* 0x00008000000079c5 */ /* 0x000fe40000010000 */
[----:B------:R-:W-:Y:S05]  /*1da0*/  @!P1 BRA `(.L_x_27) ;  /* 0x0000000400609947 */ /* 0x000fea0003800000 */
[----:B------:R-:W-:Y:S02]  /*1db0*/  UIADD3 UR10, UR50, 0x1, URZ ;  /* 0x00000001320a7890 */ /* 0x000fe4000fffe03f */
[----:B------:R-:W-:Y:S02]  /*1dc0*/  MOV R3, UR50 ;  /* 0x0000003200037c02 */ /* 0x000fe40008000f00 */
[----:B------:R-:W-:-:S04]  /*1dd0*/  UISETP.NE.AND UP0, UPT, UR10, 0x4, UPT ;  /* 0x000000040a00788c */ /* 0x000fc8000bf05270 */
[----:B------:R-:W-:Y:S02]  /*1de0*/  USEL UR4, URZ, 0x1, UP0 ;  /* 0x000000013f047887 */ /* 0x000fe40008000000 */
[----:B------:R-:W-:Y:S02]  /*1df0*/  USEL UR10, UR10, URZ, UP0 ;  /* 0x0000003f0a0a7287 */ /* 0x000fe40008000000 */
[----:B------:R-:W-:-:S06]  /*1e00*/  ULOP3.LUT UR4, UR49, UR4, URZ, 0x3c, !UPT ;  /* 0x0000000431047292 */ /* 0x000fcc000f8e3c3f */
[----:B------:R-:W-:-:S07]  /*1e10*/  IMAD.U32 R6, RZ, RZ, UR4 ;  /* 0x00000004ff067e24 */ /* 0x000fce000f8e00ff */
.L_x_34:
[----:B------:R-:W-:Y:S05]  /*1e20*/  @!P0 BRA `(.L_x_28) ;  /* 0x0000000000048947 */ /* 0x000fea0003800000 */
[----:B-1----:R-:W-:Y:S01]  /*1e30*/  BPT.TRAP 0x1 ;  /* 0x000000040000795c */ /* 0x002fe20000300000 */
.L_x_28:
[----:B------:R-:W-:Y:S01]  /*1e40*/  ULEA UR4, UR10, UR53, 0x3 ;  /* 0x000000350a047291 */ /* 0x000fe2000f8e183f */
[----:B--2---:R-:W-:-:S08]  /*1e50*/  SHF.L.U32 R4, R6, 0x1f, RZ ;  /* 0x0000001f06047819 */ /* 0x004fd000000006ff */
[----:B------:R2:W3:Y:S01]  /*1e60*/  SYNCS.PHASECHK.TRANS64.TRYWAIT P1, [UR4], R4 ;  /* 0x00000004ff0075a7 */ /* 0x0004e20008020144 */
[----:B------:R-:W-:Y:S05]  /*1e70*/  @!P0 BRA `(.L_x_29) ;  /* 0x0000000000048947 */ /* 0x000fea0003800000 */
[----:B-1----:R-:W-:Y:S01]  /*1e80*/  BPT.TRAP 0x1 ;  /* 0x000000040000795c */ /* 0x002fe20000300000 */
.L_x_29:
[----:B---3--:R-:W-:Y:S05]  /*1e90*/  @P1 BRA `(.L_x_30) ;  /* 0x0000000000081947 */ /* 0x008fea0003800000 */
[----:B------:R-:W3:Y:S02]  /*1ea0*/  SYNCS.PHASECHK.TRANS64.TRYWAIT P1, [UR4], R4 ;  /* 0x00000004ff0075a7 */ /* 0x000ee40008020144 */
[----:B---3--:R-:W-:Y:S05]  /*1eb0*/  @!P1 BRA `(.L_x_31) ;  /* 0x0000007c00a49947 */ /* 0x008fea0003800000 */
.L_x_30:
[----:B------:R-:W-:Y:S01]  /*1ec0*/  ULEA UR11, UR10, UR8, 0xb ;  /* 0x000000080a0b7291 */ /* 0x000fe2000f8e583f */
[----:B------:R-:W-:Y:S01]  /*1ed0*/  WARPGROUP.ARRIVE ;  /* 0x00000000000079c5 */ /* 0x000fe20000000000 */
[----:B------:R-:W-:Y:S01]  /*1ee0*/  ULEA UR12, UR10, UR9, 0xa ;  /* 0x000000090a0c7291 */ /* 0x000fe2000f8e503f */
[----:B------:R-:W-:Y:S01]  /*1ef0*/  UMOV UR5, 0x40000040 ;  /* 0x4000004000057882 */ /* 0x000fe20000000000 */
[----:B------:R-:W-:-:S03]  /*1f00*/  UMOV UR7, 0x40000040 ;  /* 0x4000004000077882 */ /* 0x000fc60000000000 */
[----:B------:R-:W-:Y:S02]  /*1f10*/  UMOV UR4, UR11 ;  /* 0x0000000b00047c82 */ /* 0x000fe40008000000 */
[----:B------:R-:W-:Y:S02]  /*1f20*/  UMOV UR6, UR12 ;  /* 0x0000000c00067c82 */ /* 0x000fe40008000000 */
        /* <DEDUP_REMOVED lines=44> */
[----:B-1----:R-:W-:Y:S01]  /*21f0*/  BPT.TRAP 0x1 ;  /* 0x000000040000795c */ /* 0x002fe20000300000 */
.L_x_32:
[----:B------:R-:W-:-:S13]  /*2200*/  ISETP.NE.AND P1, PT, R152, RZ, PT ;  /* 0x000000ff9800720c */ /* 0x000fda0003f25270 */
[----:B--23--:R-:W-:-:S05]  /*2210*/  @P1 LEA R4, R3, UR53, 0x3 ;  /* 0x0000003503041c11 */ /* 0x00cfca000f8e18ff */
[----:B------:R-:W-:-:S05]  /*2220*/  @P1 VIADD R4, R4, 0x20 ;  /* 0x0000002004041836 */ /* 0x000fca0000000000 */
[----:B------:R-:W-:-:S04]  /*2230*/  @P1 PRMT R4, R153, 0x654, R4 ;  /* 0x0000065499041816 */ /* 0x000fc80000000004 */
[----:B------:R2:W-:Y:S01]  /*2240*/  @P1 SYNCS.ARRIVE.TRANS64.RED.A1T0 RZ, [R4+URZ], RZ ;  /* 0x000000ff04ff19a7 */ /* 0x0005e2000810043f */
[----:B------:R-:W-:-:S13]  /*2250*/  ISETP.GT.U32.AND P1, PT, R22, 0x1, PT ;  /* 0x000000011600780c */ /* 0x000fda0003f24070 */
[----:B--2---:R-:W-:Y:S05]  /*2260*/  @P1 BRA `(.L_x_33) ;  /* 0x0000000000041947 */ /* 0x004fea0003800000 */
[----:B-1----:R-:W-:Y:S01]  /*2270*/  BPT.TRAP 0x1 ;  /* 0x000000040000795c */ /* 0x002fe20000300000 */
.L_x_33:
[----:B------:R-:W-:Y:S01]  /*2280*/  UIADD3 UR10, UR10, 0x1, URZ ;  /* 0x000000010a0a7890 */ /* 0x000fe2000fffe03f */
[C---:B------:R-:W-:Y:S01]  /*2290*/  ISETP.GT.AND P2, PT, R0.reuse, 0x1, PT ;  /* 0x000000010000780c */ /* 0x040fe20003f44270 */
[----:B------:R-:W-:Y:S02]  /*22a0*/  VIADD R3, R3, 0x1 ;  /* 0x0000000103037836 */ /* 0x000fe40000000000 */
[----:B------:R-:W-:Y:S01]  /*22b0*/  UISETP.NE.AND UP0, UPT, UR10, 0x4, UPT ;  /* 0x000000040a00788c */ /* 0x000fe2000bf05270 */
[----:B------:R-:W-:Y:S02]  /*22c0*/  VIADD R0, R0, 0xffffffff ;  /* 0xffffffff00007836 */ /* 0x000fe40000000000 */
[C---:B------:R-:W-:Y:S01]  /*22d0*/  ISETP.NE.AND P1, PT, R3.reuse, 0x4, PT ;  /* 0x000000040300780c */ /* 0x040fe20003f25270 */
[----:B------:R-:W-:Y:S02]  /*22e0*/  USEL UR4, URZ, 0x1, UP0 ;  /* 0x000000013f047887 */ /* 0x000fe40008000000 */
[----:B------:R-:W-:Y:S01]  /*22f0*/  USEL UR10, UR10, URZ, UP0 ;  /* 0x0000003f0a0a7287 */ /* 0x000fe20008000000 */
[----:B------:R-:W-:-:S03]  /*2300*/  SEL R3, R3, RZ, P1 ;  /* 0x000000ff03037207 */ /* 0x000fc60000800000 */
[----:B------:R-:W-:Y:S01]  /*2310*/  LOP3.LUT R6, R6, UR4, RZ, 0x3c, !PT ;  /* 0x0000000406067c12 */ /* 0x000fe2000f8e3cff */
[----:B------:R-:W-:Y:S07]  /*2320*/  @P2 BRA `(.L_x_34) ;  /* 0xfffffff800bc2947 */ /* 0x000fee000383ffff */
.L_x_27:
[----:B------:R-:W3:Y:S02]  /*2330*/  LDC R0, c[0x0][0x28c] ;  /* 0x0000a300ff007b82 */ /* 0x000ee40000000800 */
[----:B---3--:R-:W-:-:S13]  /*2340*/  ISETP.GE.AND P1, PT, R0, 0x1, PT ;  /* 0x000000010000780c */ /* 0x008fda0003f26270 */
[----:B------:R-:W-:Y:S05]  /*2350*/  @!P1 BRA `(.L_x_35) ;  /* 0x0000000000449947 */ /* 0x000fea0003800000 */
[----:B------:R-:W-:Y:S05]  /*2360*/  @!P0 BRA `(.L_x_36) ;  /* 0x0000000000048947 */ /* 0x000fea0003800000 */
[----:B-1----:R-:W-:Y:S01]  /*2370*/  BPT.TRAP 0x1 ;  /* 0x000000040000795c */ /* 0x002fe20000300000 */
.L_x_36:
[----:B------:R-:W-:Y:S01]  /*2380*/  ISETP.NE.AND P0, PT, R152, RZ, PT ;  /* 0x000000ff9800720c */ /* 0x000fe20003f05270 */
[----:B------:R-:W-:Y:S01]  /*2390*/  UISETP.LT.AND UP1, UPT, UR51, 0x1, UPT ;  /* 0x000000013300788c */ /* 0x000fe2000bf21270 */
[----:B------:R-:W-:-:S11]  /*23a0*/  IMAD.U32 R3, RZ, RZ, UR53 ;  /* 0x00000035ff037e24 */ /* 0x000fd6000f8e00ff */
[----:B------:R-:W-:-:S05]  /*23b0*/  VOTEU.ANY UP0, P0 ;  /* 0x00000000003f7886 */ /* 0x000fca0000000100 */
[----:B------:R-:W-:-:S04]  /*23c0*/  @UP0 USEL UR4, UR51, 0x1, UP1 ;  /* 0x0000000133040887 */ /* 0x000fc80008800000 */
[----:B------:R-:W-:-:S06]  /*23d0*/  @UP0 UIADD3 UR4, UR50, UR51, -UR4 ;  /* 0x0000003332040290 */ /* 0x000fcc000fffe804 */
[----:B------:R-:W-:-:S04]  /*23e0*/  IMAD.U32 R0, RZ, RZ, UR4 ;  /* 0x00000004ff007e24 */ /* 0x000fc8000f8e00ff */
[----:B------:R-:W-:-:S05]  /*23f0*/  @P0 IMAD.SHL.U32 R0, R0, 0x8, RZ ;  /* 0x0000000800000824 */ /* 0x000fca00078e00ff */
[----:B------:R-:W-:-:S04]  /*2400*/  @P0 LOP3.LUT R0, R0, 0x18, RZ, 0xc0, !PT ;  /* 0x0000001800000812 */ /* 0x000fc800078ec0ff */
[----:B------:R-:W-:-:S04]  /*2410*/  @P0 IADD3 R0, R3, 0x20, R0 ;  /* 0x0000002003000810 */ /* 0x000fc80007ffe000 */
[----:B------:R-:W-:-:S04]  /*2420*/  @P0 PRMT R0, R153, 0x654, R0 ;  /* 0x0000065499000816 */ /* 0x000fc80000000000 */
[----:B------:R3:W-:Y:S01]  /*2430*/  @P0 SYNCS.ARRIVE.TRANS64.RED.A1T0 RZ, [R0+URZ], RZ ;  /* 0x000000ff00ff09a7 */ /* 0x0007e2000810043f */
[----:B------:R-:W-:-:S13]  /*2440*/  ISETP.GT.U32.AND P0, PT, R22, 0x1, PT ;  /* 0x000000011600780c */ /* 0x000fda0003f04070 */
[----:B---3--:R-:W-:Y:S05]  /*2450*/  @P0 BRA `(.L_x_35) ;  /* 0x0000000000040947 */ /* 0x008fea0003800000 */
[----:B-1----:R-:W-:Y:S01]  /*2460*/  BPT.TRAP 0x1 ;  /* 0x000000040000795c */ /* 0x002fe20000300000 */
.L_x_35:
[----:B------:R-:W-:Y:S01]  /*2470*/  UIADD3 UR4, UR53, 0x200, URZ ;  /* 0x0000020035047890 */ /* 0x000fe2000fffe03f */
[----:B------:R-:W-:Y:S02]  /*2480*/  R2UR UR46, R23 ;  /* 0x00000000172e72ca */ /* 0x000fe400000e0000 */
[----:B------:R-:W-:Y:S01]  /*2490*/  R2UR UR45, R158 ;  /* 0x000000009e2d72ca */ /* 0x000fe200000e0000 */
[----:B------:R-:W-:-:S06]  /*24a0*/  ULOP3.LUT UP0, URZ, UR4, 0x1bf, URZ, 0xc0, !UPT ;  /* 0x000001bf043f7892 */ /* 0x000fcc000f80c03f */
[----:B------:R-:W-:-:S04]  /*24b0*/  PLOP3.LUT P0, PT, PT, PT, UP0, 0x80, 0x0 ;  /* 0x000000000000781c */ /* 0x000fc80003f0f008 */
[----:B------:R-:W-:Y:S02]  /*24c0*/  USHF.L.U32 UR46, UR46, 0x8, URZ ;  /* 0x000000082e2e7899 */ /* 0x000fe4000800063f */
[----:B------:R-:W-:-:S07]  /*24d0*/  USHF.L.U32 UR45, UR45, 0x7, URZ ;  /* 0x000000072d2d7899 */ /* 0x000fce000800063f */
[----:B------:R-:W-:Y:S05]  /*24e0*/  @!P0 BRA `(.L_x_37) ;  /* 0x00000000007c8947 */ /* 0x000fea0003800000 */
[----:B------:R-:W-:Y:S01]  /*24f0*/  MOV R23, 0x0 ;  /* 0x0000000000177802 */ /* 0x000fe20000000f00 */
[----:B------:R-:W-:Y:S01]  /*2500*/  ULDC.64 UR4, c[0x4][0x80] ;  /* 0x0100200000047ab9 */ /* 0x000fe20000000a00 */
[----:B------:R-:W-:Y:S01]  /*2510*/  ULDC.64 UR6, c[0x4][0x10] ;  /* 0x0100040000067ab9 */ /* 0x000fe20000000a00 */
[----:B--2---:R-:W-:Y:S01]  /*2520*/  IMAD.U32 R4, RZ, RZ, UR4 ;  /* 0x00000004ff047e24 */ /* 0x004fe2000f8e00ff */
[----:B------:R2:W3:Y:S01]  /*2530*/  LDC.64 R14, c[0x4][R23] ;  /* 0x01000000170e7b82 */ /* 0x0004e20000000a00 */
[----:B------:R-:W-:Y:S01]  /*2540*/  IMAD.U32 R5, RZ, RZ, UR5 ;  /* 0x00000005ff057e24 */ /* 0x000fe2000f8e00ff */
[----:B------:R-:W-:Y:S01]  /*2550*/  ULDC.64 UR4, c[0x4][0x88] ;  /* 0x0100220000047ab9 */ /* 0x000fe20000000a00 */
[----:B------:R-:W-:Y:S01]  /*2560*/  MOV R10, UR6 ;  /* 0x00000006000a7c02 */ /* 0x000fe20008000f00 */
        /* <DEDUP_REMOVED lines=8> */
.L_x_38:
[----:B------:R1:W2:Y:S01]  /*25f0*/  LDC.64 R14, c[0x4][R23] ;  /* 0x01000000170e7b82 */ /* 0x0002a20000000a00 */
[----:B------:R-:W-:Y:S01]  /*2600*/  ULDC.64 UR4, c[0x4][0x80] ;  /* 0x0100200000047ab9 */ /* 0x000fe20000000a00 */
[----:B------:R-:W-:Y:S01]  /*2610*/  ULDC.64 UR6, c[0x4][0x10] ;  /* 0x0100040000067ab9 */ /* 0x000fe20000000a00 */
[----:B------:R-:W-:Y:S01]  /*2620*/  IMAD.U32 R4, RZ, RZ, UR4 ;  /* 0x00000004ff047e24 */ /* 0x000fe2000f8e00ff */
[----:B------:R-:W-:Y:S01]  /*2630*/  MOV R12, 0x1 ;  /* 0x00000001000c7802 */ /* 0x000fe20000000f00 */
[----:B------:R-:W-:Y:S01]  /*2640*/  IMAD.U32 R5, RZ, RZ, UR5 ;  /* 0x00000005ff057e24 */ /* 0x000fe2000f8e00ff */
[----:B------:R-:W-:Y:S01]  /*2650*/  ULDC.64 UR4, c[0x4][0x88] ;  /* 0x0100220000047ab9 */ /* 0x000fe20000000a00 */
[----:B------:R-:W-:Y:S02]  /*2660*/  IMAD.U32 R10, RZ, RZ, UR6 ;  /* 0x00000006ff0a7e24 */ /* 0x000fe4000f8e00ff */
[----:B------:R-:W-:Y:S02]  /*2670*/  IMAD.U32 R6, RZ, RZ, UR4 ;  /* 0x00000004ff067e24 */ /* 0x000fe4000f8e00ff */
[----:B------:R-:W-:-:S02]  /*2680*/  IMAD.U32 R7, RZ, RZ, UR5 ;  /* 0x00000005ff077e24 */ /* 0x000fc4000f8e00ff */
[----:B------:R-:W-:Y:S02]  /*2690*/  IMAD.U32 R11, RZ, RZ, UR7 ;  /* 0x00000007ff0b7e24 */ /* 0x000fe4000f8e00ff */
[----:B------:R-:W-:Y:S02]  /*26a0*/  IMAD.MOV.U32 R8, RZ, RZ, 0x70 ;  /* 0x00000070ff087424 */ /* 0x000fe400078e00ff */
[----:B-1----:R-:W-:-:S07]  /*26b0*/  IMAD.MOV.U32 R13, RZ, RZ, RZ ;  /* 0x000000ffff0d7224 */ /* 0x002fce00078e00ff */
[----:B------:R-:W-:-:S07]  /*26c0*/  LEPC R20, `(.L_x_37) ;  /* 0x000000001014794e */ /* 0x000fce0000000000 */
[----:B--2---:R-:W-:Y:S05]  /*26d0*/  CALL.ABS.NOINC R14 ;  /* 0x000000000e007343 */ /* 0x004fea0003c00000 */
.L_x_37:
[----:B------:R-:W-:Y:S02]  /*26e0*/  ULDC.64 UR4, c[0x0][0x590] ;  /* 0x0001640000047ab9 */ /* 0x000fe40000000a00 */
[----:B------:R-:W-:Y:S02]  /*26f0*/  IMAD.U32 R166, RZ, RZ, UR4 ;  /* 0x00000004ffa67e24 */ /* 0x000fe4000f8e00ff */
[----:B------:R-:W-:-:S03]  /*2700*/  IMAD.U32 R165, RZ, RZ, UR5 ;  /* 0x00000005ffa57e24 */ /* 0x000fc6000f8e00ff */
[----:B------:R-:W-:-:S04]  /*2710*/  ISETP.NE.U32.AND P0, PT, R166, RZ, PT ;  /* 0x000000ffa600720c */ /* 0x000fc80003f05070 */
[----:B------:R-:W-:-:S13]  /*2720*/  ISETP.NE.AND.EX P0, PT, R165, RZ, PT, P0 ;  /* 0x000000ffa500720c */ /* 0x000fda0003f05300 */
[----:B------:R-:W-:Y:S05]  /*2730*/  @!P0 BRA `(.L_x_39) ;  /* 0x0000000000348947 */ /* 0x000fea0003800000 */
[----:B------:R-:W-:Y:S02]  /*2740*/  ULDC.64 UR4, c[0x0][0x588] ;  /* 0x0001620000047ab9 */ /* 0x000fe40000000a00 */
[----:B------:R-:W-:-:S04]  /*2750*/  ISETP.NE.U32.AND P1, PT, RZ, UR4, PT ;  /* 0x00000004ff007c0c */ /* 0x000fc8000bf25070 */
[----:B------:R-:W-:-:S13]  /*2760*/  ISETP.NE.AND.EX P1, PT, RZ, UR5, PT, P1 ;  /* 0x00000005ff007c0c */ /* 0x000fda000bf25310 */
[----:B------:R-:W-:Y:S05]  /*2770*/  @!P1 BRA `(.L_x_40) ;  /* 0x0000000000189947 */ /* 0x000fea0003800000 */
[----:B--2---:R-:W2:Y:S01]  /*2780*/  LDC.64 R4, c[0x0][0x588] ;  /* 0x00016200ff047b82 */ /* 0x004ea20000000a00 */
[----:B------:R-:W-:-:S04]  /*2790*/  IMAD R3, R166, UR47, RZ ;  /* 0x0000002fa6037c24 */ /* 0x000fc8000f8e02ff */
[----:B--2---:R-:W-:-:S05]  /*27a0*/  IMAD.WIDE R4, R3, 0x4, R4 ;  /* 0x0000000403047825 */ /* 0x004fca00078e0204 */
[----:B-----5:R3:W5:Y:S01]  /*27b0*/  LDG.E R155, desc[UR42][R4.64] ;  /* 0x0000002a049b7981 */ /* 0x020762000c1e1900 */
[----:B------:R-:W-:Y:S01]  /*27c0*/  IMAD.MOV.U32 R154, RZ, RZ, 0x1 ;  /* 0x00000001ff9a7424 */ /* 0x000fe200078e00ff */
[----:B------:R-:W-:Y:S06]  /*27d0*/  BRA `(.L_x_39) ;  /* 0x00000000000c7947 */ /* 0x000fec0003800000 */
.L_x_40:
[----:B------:R-:W-:Y:S01]  /*27e0*/  ULDC UR4, c[0x0][0x580] ;  /* 0x0001600000047ab9 */ /* 0x000fe20000000800 */
[----:B------:R-:W-:Y:S02]  /*27f0*/  IMAD.MOV.U32 R154, RZ, RZ, 0x1 ;  /* 0x00000001ff9a7424 */ /* 0x000fe400078e00ff */
[----:B-----5:R-:W-:-:S07]  /*2800*/  IMAD.U32 R155, RZ, RZ, UR4 ;  /* 0x00000004ff9b7e24 */ /* 0x020fce000f8e00ff */
.L_x_39:
[----:B------:R-:W4:Y:S02]  /*2810*/  LDC.64 R6, c[0x0][0x5b0] ;  /* 0x00016c00ff067b82 */ /* 0x000f240000000a00 */
[----:B----4-:R-:W-:-:S04]  /*2820*/  ISETP.NE.U32.AND P1, PT, R6, RZ, PT ;  /* 0x000000ff0600720c */ /* 0x010fc80003f25070 */
[----:B------:R-:W-:-:S13]  /*2830*/  ISETP.NE.AND.EX P1, PT, R7, RZ, PT, P1 ;  /* 0x000000ff0700720c */ /* 0x000fda0003f25310 */
[----:B------:R-:W-:Y:S05]  /*2840*/  @!P1 BRA `(.L_x_41) ;  /* 0x00000000002c9947 */ /* 0x000fea0003800000 */
[----:B------:R-:W-:Y:S02]  /*2850*/  ULDC.64 UR4, c[0x0][0x5a8] ;  /* 0x00016a0000047ab9 */ /* 0x000fe40000000a00 */
[----:B------:R-:W-:-:S04]  /*2860*/  ISETP.NE.U32.AND P1, PT, RZ, UR4, PT ;  /* 0x00000004ff007c0c */ /* 0x000fc8000bf25070 */
[----:B------:R-:W-:-:S13]  /*2870*/  ISETP.NE.AND.EX P1, PT, RZ, UR5, PT, P1 ;  /* 0x00000005ff007c0c */ /* 0x000fda000bf25310 */
[----:B------:R-:W-:Y:S05]  /*2880*/  @!P1 BRA `(.L_x_42) ;  /* 0x0000000000149947 */ /* 0x000fea0003800000 */
[----:B--23--:R-:W2:Y:S01]  /*2890*/  LDC.64 R4, c[0x0][0x5a8] ;  /* 0x00016a00ff047b82 */ /* 0x00cea20000000a00 */
[----:B------:R-:W-:-:S04]  /*28a0*/  IMAD R3, R6, UR47, RZ ;  /* 0x0000002f06037c24 */ /* 0x000fc8000f8e02ff */
[----:B--2---:R-:W-:-:S05]  /*28b0*/  IMAD.WIDE R4, R3, 0x4, R4 ;  /* 0x0000000403047825 */ /* 0x004fca00078e0204 */
[----:B-----5:R4:W5:Y:S01]  /*28c0*/  LDG.E R156, desc[UR42][R4.64] ;  /* 0x0000002a049c7981 */ /* 0x020962000c1e1900 */
[----:B------:R-:W-:Y:S05]  /*28d0*/  BRA `(.L_x_41) ;  /* 0x0000000000087947 */ /* 0x000fea0003800000 */
.L_x_42:
[----:B------:R-:W-:Y:S02]  /*28e0*/  ULDC UR4, c[0x0][0x5a0] ;  /* 0x0001680000047ab9 */ /* 0x000fe40000000800 */
[----:B-----5:R-:W-:-:S07]  /*28f0*/  IMAD.U32 R156, RZ, RZ, UR4 ;  /* 0x00000004ff9c7e24 */ /* 0x020fce000f8e00ff */
.L_x_41:
[----:B------:R-:W-:Y:S01]  /*2900*/  ULDC.64 UR4, c[0x0][0x588] ;  /* 0x0001620000047ab9 */ /* 0x000fe20000000a00 */
[----:B------:R-:W-:Y:S01]  /*2910*/  ISETP.NE.U32.AND P1, PT, R166, RZ, PT ;  /* 0x000000ffa600720c */ /* 0x000fe20003f25070 */
[----:B------:R-:W-:Y:S02]  /*2920*/  UISETP.NE.U32.AND UP0, UPT, UR4, URZ, UPT ;  /* 0x0000003f0400728c */ /* 0x000fe4000bf05070 */
[----:B------:R-:W-:Y:S01]  /*2930*/  ISETP.NE.U32.AND P3, PT, RZ, UR4, PT ;  /* 0x00000004ff007c0c */ /* 0x000fe2000bf65070 */
[----:B------:R-:W-:Y:S01]  /*2940*/  IMAD.MOV.U32 R3, RZ, RZ, 0x1 ;  /* 0x00000001ff037424 */ /* 0x000fe200078e00ff */
[----:B------:R-:W-:Y:S01]  /*2950*/  ISETP.NE.AND.EX P4, PT, R165, RZ, PT, P1 ;  /* 0x000000ffa500720c */ /* 0x000fe20003f85310 */
[----:B------:R-:W-:Y:S02]  /*2960*/  UISETP.NE.AND.EX UP0, UPT, UR5, URZ, UPT, UP0 ;  /* 0x0000003f0500728c */ /* 0x000fe4000bf05300 */
[----:B------:R-:W-:Y:S01]  /*2970*/  ISETP.NE.AND.EX P3, PT, RZ, UR5, PT, P3 ;  /* 0x00000005ff007c0c */ /* 0x000fe2000bf65330 */
[----:B------:R-:W-:-:S03]  /*2980*/  IMAD.MOV.U32 R0, RZ, RZ, 0x1 ;  /* 0x00000001ff007424 */ /* 0x000fc600078e00ff */
[----:B------:R-:W-:-:S04]  /*2990*/  PLOP3.LUT P2, PT, PT, PT, UP0, 0x80, 0x0 ;  /* 0x000000000000781c */ /* 0x000fc80003f4f008 */
[----:B------:R-:W-:-:S05]  /*29a0*/  PLOP3.LUT P2, PT, P2, PT, PT, 0x8, 0x0 ;  /* 0x000000000000781c */ /* 0x000fca000174e170 */
[----:B------:R-:W-:Y:S08]  /*29b0*/  @P3 BRA P4, `(.L_x_43) ;  /* 0x0000000000283947 */ /* 0x000ff00002000000 */
[----:B------:R-:W-:Y:S04]  /*29c0*/  BSSY B0, `(.L_x_44) ;  /* 0x0000008000007945 */ /* 0x000fe80003800000 */
[----:B------:R-:W-:Y:S05]  /*29d0*/  @!P0 BRA `(.L_x_45) ;  /* 0x0000000000148947 */ /* 0x000fea0003800000 */
[----:B------:R-:W-:Y:S02]  /*29e0*/  LOP3.LUT P4, RZ, R154, 0xff, RZ, 0xc0, !PT ;  /* 0x000000ff9aff7812 */ /* 0x000fe4000788c0ff */
[----:B------:R-:W-:-:S11]  /*29f0*/  PLOP3.LUT P3, PT, P2, PT, PT, 0x80, 0x0 ;  /* 0x000000000000781c */ /* 0x000fd6000176f070 */
[----:B------:R-:W-:Y:S05]  /*2a00*/  @!P4 BRA `(.L_x_46) ;  /* 0x00000000000cc947 */ /* 0x000fea0003800000 */
[----:B-----5:R-:W-:Y:S01]  /*2a10*/  FSETP.EQ.AND P3, PT, R155, RZ, PT ;  /* 0x000000ff9b00720b */ /* 0x020fe20003f62000 */
[----:B------:R-:W-:-:S12]  /*2a20*/  BRA `(.L_x_46) ;  /* 0x0000000000047947 */ /* 0x000fd80003800000 */
.L_x_45:
[----:B-----5:R-:W-:-:S13]  /*2a30*/  FSETP.EQ.AND P3, PT, R155, RZ, PT ;  /* 0x000000ff9b00720b */ /* 0x020fda0003f62000 */
.L_x_46:
[----:B-1----:R-:W-:Y:S05]  /*2a40*/  BSYNC B0 ;  /* 0x0000000000007941 */ /* 0x002fea0003800000 */
.L_x_44:
[----:B------:R-:W-:-:S07]  /*2a50*/  SEL R3, RZ, 0x1, P3 ;  /* 0x00000001ff037807 */ /* 0x000fce0001800000 */
.L_x_43:
[----:B------:R-:W-:Y:S04]  /*2a60*/  BSSY B0, `(.L_x_47) ;  /* 0x0000007000007945 */ /* 0x000fe80003800000 */
[----:B------:R-:W-:Y:S05]  /*2a70*/  @!P0 BRA `(.L_x_48) ;  /* 0x0000000000108947 */ /* 0x000fea0003800000 */
[----:B------:R-:W-:-:S13]  /*2a80*/  LOP3.LUT P0, RZ, R154, 0xff, RZ, 0xc0, !PT ;  /* 0x000000ff9aff7812 */ /* 0x000fda000780c0ff */
[----:B------:R-:W-:Y:S05]  /*2a90*/  @!P0 BRA `(.L_x_49) ;  /* 0x00000000000c8947 */ /* 0x000fea0003800000 */
[----:B-----5:R-:W-:Y:S01]  /*2aa0*/  FSETP.EQ.AND P2, PT, R155, RZ, PT ;  /* 0x000000ff9b00720b */ /* 0x020fe20003f42000 */
[----:B------:R-:W-:-:S12]  /*2ab0*/  BRA `(.L_x_49) ;  /* 0x0000000000047947 */ /* 0x000fd80003800000 */
.L_x_48:
[----:B-----5:R-:W-:-:S13]  /*2ac0*/  FSETP.EQ.AND P2, PT, R155, RZ, PT ;  /* 0x000000ff9b00720b */ /* 0x020fda0003f42000 */
.L_x_49:
[----:B-1----:R-:W-:Y:S05]  /*2ad0*/  BSYNC B0 ;  /* 0x0000000000007941 */ /* 0x002fea0003800000 */
.L_x_47:
[----:B--234-:R-:W-:Y:S01]  /*2ae0*/  PRMT R4, R3, 0x9910, RZ ;  /* 0x0000991003047816 */ /* 0x01cfe200000000ff */
[----:B------:R-:W-:Y:S01]  /*2af0*/  BSSY B0, `(.L_x_50) ;  /* 0x0000025000007945 */ /* 0x000fe20003800000 */
[----:B------:R-:W-:Y:S01]  /*2b00*/  IMAD.MOV.U32 R3, RZ, RZ, RZ ;  /* 0x000000ffff037224 */ /* 0x000fe200078e00ff */
[----:B------:R-:W-:Y:S02]  /*2b10*/  CS2R R6, SRZ ;  /* 0x0000000000067805 */ /* 0x000fe4000001ff00 */
[----:B------:R-:W-:Y:S02]  /*2b20*/  ISETP.NE.AND P3, PT, R4, RZ, PT ;  /* 0x000000ff0400720c */ /* 0x000fe40003f65270 */
[----:B------:R-:W-:Y:S02]  /*2b30*/  CS2R R4, SRZ ;  /* 0x0000000000047805 */ /* 0x000fe4000001ff00 */
[----:B------:R-:W-:Y:S02]  /*2b40*/  CS2R R10, SRZ ;  /* 0x00000000000a7805 */ /* 0x000fe4000001ff00 */
[----:B------:R-:W-:-:S07]  /*2b50*/  CS2R R8, SRZ ;  /* 0x0000000000087805 */ /* 0x000fce000001ff00 */
[----:B------:R-:W-:Y:S05]  /*2b60*/  @!P3 BRA `(.L_x_51) ;  /* 0x000000000074b947 */ /* 0x000fea0003800000 */
[----:B------:R-:W-:-:S13]  /*2b70*/  ISETP.NE.AND P0, PT, R161, 0x3, PT ;  /* 0x00000003a100780c */ /* 0x000fda0003f05270 */
[----:B------:R-:W-:Y:S05]  /*2b80*/  @!P0 BRA `(.L_x_52) ;  /* 0x0000000000048947 */ /* 0x000fea0003800000 */
[----:B------:R-:W-:Y:S01]  /*2b90*/  BPT.TRAP 0x1 ;  /* 0x000000040000795c */ /* 0x000fe20000300000 */
.L_x_52:
[----:B------:R-:W-:Y:S01]  /*2ba0*/  SHF.L.U32 R4, RZ, 0x1f, RZ ;  /* 0x0000001fff047819 */ /* 0x000fe200000006ff */
[----:B------:R-:W-:Y:S01]  /*2bb0*/  IMAD.MOV.U32 R3, RZ, RZ, 0x1 ;  /* 0x00000001ff037424 */ /* 0x000fe200078e00ff */
[----:B------:R-:W-:Y:S02]  /*2bc0*/  MOV R7, RZ ;  /* 0x000000ff00077202 */ /* 0x000fe40000000f00 */
[----:B------:R-:W1:Y:S02]  /*2bd0*/  SYNCS.PHASECHK.TRANS64.TRYWAIT P0, [UR53+0x40], R4 ;  /* 0x00004004ff0075a7 */ /* 0x000e640008000175 */
[----:B-1----:R-:W-:Y:S05]  /*2be0*/  @!P0 BRA `(.L_x_53) ;  /* 0x0000007000708947 */ /* 0x002fea0003800000 */
.L_x_236:
[----:B------:R-:W-:Y:S01]  /*2bf0*/  IMAD.MOV.U32 R6, RZ, RZ, RZ ;  /* 0x000000ffff067224 */ /* 0x000fe200078e00ff */
[----:B-1----:R-:W-:Y:S02]  /*2c00*/  CS2R R4, SRZ ;  /* 0x0000000000047805 */ /* 0x002fe4000001ff00 */
[----:B------:R-:W-:Y:S02]  /*2c10*/  CS2R R10, SRZ ;  /* 0x00000000000a7805 */ /* 0x000fe4000001ff00 */
[----:B------:R-:W-:Y:S01]  /*2c20*/  CS2R R8, SRZ ;  /* 0x0000000000087805 */ /* 0x000fe2000001ff00 */
[----:B------:R-:W-:Y:S06]  /*2c30*/  @P2 BRA `(.L_x_51) ;  /* 0x0000000000402947 */ /* 0x000fec0003800000 */
[C---:B------:R-:W-:Y:S01]  /*2c40*/  IMAD.SHL.U32 R4, R18.reuse, 0x10, RZ ;  /* 0x0000001012047824 */ /* 0x040fe200078e00ff */
[----:B------:R-:W-:Y:S01]  /*2c50*/  SHF.R.U32.HI R7, RZ, 0x1, R18 ;  /* 0x00000001ff077819 */ /* 0x000fe20000011612 */
[----:B------:R-:W-:Y:S01]  /*2c60*/  IMAD.SHL.U32 R5, R18, 0x20, RZ ;  /* 0x0000002012057824 */ /* 0x000fe200078e00ff */
[----:B------:R-:W-:Y:S05]  /*2c70*/  WARPSYNC.ALL ;  /* 0x0000000000007948 */ /* 0x000fea0003800000 */
[----:B------:R-:W-:Y:S01]  /*2c80*/  LOP3.LUT R4, R4, 0xe00, RZ, 0xc0, !PT ;  /* 0x00000e0004047812 */ /* 0x000fe200078ec0ff */
[----:B------:R-:W-:Y:S01]  /*2c90*/  IMAD.SHL.U32 R9, R18, 0x4, RZ ;  /* 0x0000000412097824 */ /* 0x000fe200078e00ff */
[----:B------:R-:W-:-:S02]  /*2ca0*/  LOP3.LUT R6, R5, 0xc0, RZ, 0xc0, !PT ;  /* 0x000000c005067812 */ /* 0x000fc400078ec0ff */
[----:B------:R-:W-:Y:S02]  /*2cb0*/  LOP3.LUT R4, R4, 0x20, R5, 0xf8, !PT ;  /* 0x0000002004047812 */ /* 0x000fe400078ef805 */
[----:B------:R-:W-:Y:S02]  /*2cc0*/  LOP3.LUT R6, R6, 0x8, R7, 0xf8, !PT ;  /* 0x0000000806067812 */ /* 0x000fe400078ef807 */
[----:B------:R-:W-:Y:S02]  /*2cd0*/  LOP3.LUT R4, R4, 0x100, R5, 0xf8, !PT ;  /* 0x0000010004047812 */ /* 0x000fe400078ef805 */
[----:B------:R-:W-:-:S04]  /*2ce0*/  LOP3.LUT R9, R6, 0x18, R9, 0x78, !PT ;  /* 0x0000001806097812 */ /* 0x000fc800078e7809 */
[----:B------:R-:W-:-:S04]  /*2cf0*/  LOP3.LUT R4, R4, R9, RZ, 0xfc, !PT ;  /* 0x0000000904047212 */ /* 0x000fc800078efcff */
[----:B------:R-:W-:-:S05]  /*2d00*/  LEA R8, R4, UR53, 0x1 ;  /* 0x0000003504087c11 */ /* 0x000fca000f8e08ff */
[----:B------:R-:W-:Y:S02]  /*2d10*/  IMAD R4, R157, 0x2, R8 ;  /* 0x000000029d047824 */ /* 0x000fe400078e0208 */
[----:B------:R-:W1:Y:S04]  /*2d20*/  LDSM.16.M88.4 R8, [R8+0x200] ;  /* 0x000200000808783b */ /* 0x000e680000000200 */
[----:B------:R-:W2:Y:S02]  /*2d30*/  LDSM.16.M88.4 R4, [R4+0x200] ;  /* 0x000200000404783b */ /* 0x000ea40000000200 */
.L_x_51:
[----:B------:R-:W-:Y:S05]  /*2d40*/  BSYNC B0 ;  /* 0x0000000000007941 */ /* 0x000fea0003800000 */
.L_x_50:
[----:B------:R-:W-:Y:S01]  /*2d50*/  IMAD.SHL.U32 R14, R18, 0x20, RZ ;  /* 0x00000020120e7824 */ /* 0x000fe200078e00ff */
[C---:B-1----:R-:W-:Y:S01]  /*2d60*/  LOP3.LUT R158, R9.reuse, 0xffff0000, RZ, 0xc0, !PT ;  /* 0xffff0000099e7812 */ /* 0x042fe200078ec0ff */
[----:B------:R-:W-:Y:S01]  /*2d70*/  IMAD.U32 R20, R9, 0x10000, RZ ;  /* 0x0001000009147824 */ /* 0x000fe200078e00ff */
[----:B------:R-:W-:Y:S01]  /*2d80*/  SHF.R.U32.HI R168, RZ, 0x1, R18 ;  /* 0x00000001ffa87819 */ /* 0x000fe20000011612 */
[C---:B------:R-:W-:Y:S01]  /*2d90*/  IMAD.U32 R162, R11.reuse, 0x10000, RZ ;  /* 0x000100000ba27824 */ /* 0x040fe200078e00ff */
[----:B------:R-:W-:Y:S01]  /*2da0*/  LOP3.LUT R9, R14, 0xc0, RZ, 0xc0, !PT ;  /* 0x000000c00e097812 */ /* 0x000fe200078ec0ff */
[----:B------:R-:W-:Y:S01]  /*2db0*/  IMAD.U32 R12, R8, 0x10000, RZ ;  /* 0x00010000080c7824 */ /* 0x000fe200078e00ff */
[----:B------:R-:W-:Y:S01]  /*2dc0*/  LOP3.LUT R164, R11, 0xffff0000, RZ, 0xc0, !PT ;  /* 0xffff00000ba47812 */ /* 0x000fe200078ec0ff */
[----:B------:R-:W-:Y:S01]  /*2dd0*/  IMAD.U32 R160, R10, 0x10000, RZ ;  /* 0x000100000aa07824 */ /* 0x000fe200078e00ff */
[----:B------:R-:W-:Y:S01]  /*2de0*/  LOP3.LUT R11, R9, 0x8, R168, 0xf8, !PT ;  /* 0x00000008090b7812 */ /* 0x000fe200078ef8a8 */
[----:B--2---:R-:W-:Y:S01]  /*2df0*/  IMAD.U32 R168, R4, 0x10000, RZ ;  /* 0x0001000004a87824 */ /* 0x004fe200078e00ff */
[----:B------:R-:W-:Y:S01]  /*2e00*/  SHF.L.U32 R9, R18, 0x4, RZ ;  /* 0x0000000412097819 */ /* 0x000fe200000006ff */
[----:B------:R-:W-:Y:S01]  /*2e10*/  IMAD.U32 R176, R6, 0x10000, RZ ;  /* 0x0001000006b07824 */ /* 0x000fe200078e00ff */
[----:B------:R-:W-:Y:S01]  /*2e20*/  LOP3.LUT R170, R4, 0xffff0000, RZ, 0xc0, !PT ;  /* 0xffff000004aa7812 */ /* 0x000fe200078ec0ff */
[----:B-----5:R-:W-:Y:S01]  /*2e30*/  FMUL R15, R155, R20 ;  /* 0x000000149b0f7220 */ /* 0x020fe20000400000 */
[----:B------:R-:W-:Y:S01]  /*2e40*/  LOP3.LUT R9, R9, 0xe00, RZ, 0xc0, !PT ;  /* 0x00000e0009097812 */ /* 0x000fe200078ec0ff */
[C---:B------:R-:W-:Y:S01]  /*2e50*/  FMUL R20, R155.reuse, R158 ;  /* 0x0000009e9b147220 */ /* 0x040fe20000400000 */
[----:B------:R-:W-:Y:S01]  /*2e60*/  LOP3.LUT R4, R18, 0xff, RZ, 0xc0, !PT ;  /* 0x000000ff12047812 */ /* 0x000fe200078ec0ff */
[C---:B------:R-:W-:Y:S01]  /*2e70*/  FMUL R13, R155.reuse, R12 ;  /* 0x0000000c9b0d7220 */ /* 0x040fe20000400000 */
[----:B------:R-:W-:Y:S01]  /*2e80*/  LOP3.LUT R8, R8, 0xffff0000, RZ, 0xc0, !PT ;  /* 0xffff000008087812 */ /* 0x000fe200078ec0ff */
[----:B------:R-:W-:Y:S01]  /*2e90*/  FMUL R21, R155, R160 ;  /* 0x000000a09b157220 */ /* 0x000fe20000400000 */
[----:B------:R-:W-:Y:S01]  /*2ea0*/  LOP3.LUT R10, R10, 0xffff0000, RZ, 0xc0, !PT ;  /* 0xffff00000a0a7812 */ /* 0x000fe200078ec0ff */
[----:B------:R-:W-:Y:S01]  /*2eb0*/  VIADD R4, R4, 0x1f ;  /* 0x0000001f04047836 */ /* 0x000fe20000000000 */
[--C-:B------:R-:W-:Y:S01]  /*2ec0*/  LOP3.LUT R9, R9, 0x20, R14.reuse, 0xf8, !PT ;  /* 0x0000002009097812 */ /* 0x100fe200078ef80e */
[----:B------:R-:W-:Y:S01]  /*2ed0*/  IMAD.U32 R172, R5, 0x10000, RZ ;  /* 0x0001000005ac7824 */ /* 0x000fe200078e00ff */
[----:B------:R-:W-:Y:S01]  /*2ee0*/  LOP3.LUT R178, R6, 0xffff0000, RZ, 0xc0, !PT ;  /* 0xffff000006b27812 */ /* 0x000fe200078ec0ff */
[----:B------:R-:W-:Y:S01]  /*2ef0*/  IMAD.SHL.U32 R6, R18, 0x4, RZ ;  /* 0x0000000412067824 */ /* 0x000fe200078e00ff */
[----:B------:R-:W-:Y:S01]  /*2f00*/  LOP3.LUT R9, R9, 0x100, R14, 0xf8, !PT ;  /* 0x0000010009097812 */ /* 0x000fe200078ef80e */
[C---:B------:R-:W-:Y:S01]  /*2f10*/  FMUL R14, R155.reuse, R8 ;  /* 0x000000089b0e7220 */ /* 0x040fe20000400000 */
[----:B------:R-:W-:Y:S01]  /*2f20*/  FMUL R158, R155, R10 ;  /* 0x0000000a9b9e7220 */ /* 0x000fe20000400000 */
[----:B------:R-:W-:Y:S01]  /*2f30*/  LOP3.LUT R174, R5, 0xffff0000, RZ, 0xc0, !PT ;  /* 0xffff000005ae7812 */ /* 0x000fe200078ec0ff */
[C---:B------:R-:W-:Y:S01]  /*2f40*/  FFMA R5, R156.reuse, R90, R15 ;  /* 0x0000005a9c057223 */ /* 0x040fe2000000000f */
[----:B------:R-:W-:Y:S01]  /*2f50*/  LOP3.LUT R184, R11, 0x18, R6, 0x78, !PT ;  /* 0x000000180bb87812 */ /* 0x000fe200078e7806 */
[----:B------:R-:W-:Y:S01]  /*2f60*/  FFMA R6, R156, R91, R20 ;  /* 0x0000005b9c067223 */ /* 0x000fe20000000014 */
[----:B------:R-:W-:Y:S01]  /*2f70*/  ISETP.GT.U32.AND P0, PT, R4, 0x3e, PT ;  /* 0x0000003e0400780c */ /* 0x000fe20003f04070 */
[C---:B------:R-:W-:Y:S01]  /*2f80*/  FMUL R23, R155.reuse, R162 ;  /* 0x000000a29b177220 */ /* 0x040fe20000400000 */
[----:B------:R-:W-:Y:S01]  /*2f90*/  FMUL R160, R155, R164 ;  /* 0x000000a49ba07220 */ /* 0x000fe20000400000 */
[C---:B------:R-:W-:Y:S01]  /*2fa0*/  FFMA R4, R156.reuse, R88, R13 ;  /* 0x000000589c047223 */ /* 0x040fe2000000000d */
[C---:B------:R-:W-:Y:S01]  /*2fb0*/  FFMA R89, R156.reuse, R89, R14 ;  /* 0x000000599c597223 */ /* 0x040fe2000000000e */
[C---:B------:R-:W-:Y:S01]  /*2fc0*/  FFMA R92, R156.reuse, R92, R21 ;  /* 0x0000005c9c5c7223 */ /* 0x040fe20000000015 */
[----:B------:R-:W-:Y:S01]  /*2fd0*/  FFMA R93, R156, R93, R158 ;  /* 0x0000005d9c5d7223 */ /* 0x000fe2000000009e */
[C---:B------:R-:W-:Y:S01]  /*2fe0*/  LOP3.LUT R182, R7.reuse, 0xffff0000, RZ, 0xc0, !PT ;  /* 0xffff000007b67812 */ /* 0x040fe200078ec0ff */
[----:B------:R-:W-:-:S02]  /*2ff0*/  IMAD.U32 R180, R7, 0x10000, RZ ;  /* 0x0001000007b47824 */ /* 0x000fc400078e00ff */
[C---:B------:R-:W-:Y:S01]  /*3000*/  FFMA R7, R156.reuse, R94, R23 ;  /* 0x0000005e9c077223 */ /* 0x040fe20000000017 */
[----:B------:R-:W-:Y:S01]  /*3010*/  FFMA R8, R156, R95, R160 ;  /* 0x0000005f9c087223 */ /* 0x000fe200000000a0 */
[----:B------:R-:W-:Y:S01]  /*3020*/  F2FP.BF16.F32.PACK_AB R5, R6, R5 ;  /* 0x000000050605723e */ /* 0x000fe200000010ff */
[----:B------:R-:W-:Y:S01]  /*3030*/  FMUL R91, R155, R172 ;  /* 0x000000ac9b5b7220 */ /* 0x000fe20000400000 */
[----:B------:R-:W-:Y:S01]  /*3040*/  F2FP.BF16.F32.PACK_AB R4, R89, R4 ;  /* 0x000000045904723e */ /* 0x000fe200000010ff */
[----:B------:R-:W-:Y:S01]  /*3050*/  FMUL R94, R155, R174 ;  /* 0x000000ae9b5e7220 */ /* 0x000fe20000400000 */
[----:B------:R-:W-:Y:S01]  /*3060*/  F2FP.BF16.F32.PACK_AB R6, R93, R92 ;  /* 0x0000005c5d06723e */ /* 0x000fe200000010ff */
[----:B------:R-:W-:Y:S01]  /*3070*/  FMUL R89, R155, R168 ;  /* 0x000000a89b597220 */ /* 0x000fe20000400000 */
[----:B------:R-:W-:Y:S01]  /*3080*/  LOP3.LUT R12, R9, R184, RZ, 0xfc, !PT ;  /* 0x000000b8090c7212 */ /* 0x000fe200078efcff */
[C---:B------:R-:W-:Y:S01]  /*3090*/  FMUL R92, R155.reuse, R170 ;  /* 0x000000aa9b5c7220 */ /* 0x040fe20000400000 */
[C---:B------:R-:W-:Y:S01]  /*30a0*/  FMUL R95, R155.reuse, R176 ;  /* 0x000000b09b5f7220 */ /* 0x040fe20000400000 */
[C---:B------:R-:W-:Y:S01]  /*30b0*/  FMUL R162, R155.reuse, R178 ;  /* 0x000000b29ba27220 */ /* 0x040fe20000400000 */
[C---:B------:R-:W-:Y:S01]  /*30c0*/  FMUL R163, R155.reuse, R180 ;  /* 0x000000b49ba37220 */ /* 0x040fe20000400000 */
[----:B------:R-:W-:Y:S01]  /*30d0*/  FMUL R164, R155, R182 ;  /* 0x000000b69ba47220 */ /* 0x000fe20000400000 */
[----:B------:R-:W-:Y:S01]  /*30e0*/  F2FP.BF16.F32.PACK_AB R7, R8, R7 ;  /* 0x000000070807723e */ /* 0x000fe200000010ff */
[C---:B------:R-:W-:Y:S01]  /*30f0*/  FFMA R9, R156.reuse, R98, R91 ;  /* 0x000000629c097223 */ /* 0x040fe2000000005b */
[C---:B------:R-:W-:Y:S01]  /*3100*/  FFMA R10, R156.reuse, R99, R94 ;  /* 0x000000639c0a7223 */ /* 0x040fe2000000005e */
[C---:B------:R-:W-:Y:S01]  /*3110*/  FFMA R8, R156.reuse, R96, R89 ;  /* 0x000000609c087223 */ /* 0x040fe20000000059 */
[C---:B------:R-:W-:Y:S01]  /*3120*/  FFMA R97, R156.reuse, R97, R92 ;  /* 0x000000619c617223 */ /* 0x040fe2000000005c */
[C---:B------:R-:W-:Y:S01]  /*3130*/  FFMA R100, R156.reuse, R100, R95 ;  /* 0x000000649c647223 */ /* 0x040fe2000000005f */
[C---:B------:R-:W-:Y:S01]  /*3140*/  FFMA R101, R156.reuse, R101, R162 ;  /* 0x000000659c657223 */ /* 0x040fe200000000a2 */
[C---:B------:R-:W-:Y:S01]  /*3150*/  FFMA R11, R156.reuse, R102, R163 ;  /* 0x000000669c0b7223 */ /* 0x040fe200000000a3 */
[----:B------:R-:W-:Y:S01]  /*3160*/  FFMA R88, R156, R103, R164 ;  /* 0x000000679c587223 */ /* 0x000fe200000000a4 */
[----:B------:R-:W-:Y:S01]  /*3170*/  LEA R12, R12, UR53, 0x1 ;  /* 0x000000350c0c7c11 */ /* 0x000fe2000f8e08ff */
[----:B------:R-:W-:Y:S05]  /*3180*/  WARPSYNC.ALL ;  /* 0x0000000000007948 */ /* 0x000fea0003800000 */
[----:B------:R-:W-:Y:S01]  /*3190*/  F2FP.BF16.F32.PACK_AB R9, R10, R9 ;  /* 0x000000090a09723e */ /* 0x000fe200000010ff */
[----:B------:R-:W-:Y:S01]  /*31a0*/  IMAD R93, R157, 0x2, R12 ;  /* 0x000000029d5d7824 */ /* 0x000fe200078e020c */
[----:B------:R-:W-:Y:S01]  /*31b0*/  F2FP.BF16.F32.PACK_AB R8, R97, R8 ;  /* 0x000000086108723e */ /* 0x000fe200000010ff */
[----:B------:R1:W-:Y:S01]  /*31c0*/  STSM.16.M88.4 [R12+0x200], R4 ;  /* 0x000200040c007844 */ /* 0x0003e20000000200 */
[----:B------:R-:W-:Y:S01]  /*31d0*/  F2FP.BF16.F32.PACK_AB R10, R101, R100 ;  /* 0x00000064650a723e */ /* 0x000fe200000010ff */
[----:B------:R-:W-:Y:S01]  /*31e0*/  BSSY B0, `(.L_x_54) ;  /* 0x0000011000007945 */ /* 0x000fe20003800000 */
[----:B------:R-:W-:-:S05]  /*31f0*/  F2FP.BF16.F32.PACK_AB R11, R88, R11 ;  /* 0x0000000b580b723e */ /* 0x000fca00000010ff */
[----:B------:R1:W-:Y:S01]  /*3200*/  STSM.16.M88.4 [R93+0x200], R8 ;  /* 0x000200085d007844 */ /* 0x0003e20000000200 */
[----:B------:R-:W-:Y:S01]  /*3210*/  @!PT LDS RZ, [RZ] ;  /* 0x00000000fffff984 */ /* 0x000fe20000000800 */
[----:B------:R-:W-:Y:S01]  /*3220*/  @!PT LDS RZ, [RZ] ;  /* 0x00000000fffff984 */ /* 0x000fe20000000800 */
[----:B------:R-:W-:Y:S01]  /*3230*/  @!PT LDS RZ, [RZ] ;  /* 0x00000000fffff984 */ /* 0x000fe20000000800 */
[----:B------:R-:W-:Y:S01]  /*3240*/  @!PT LDS RZ, [RZ] ;  /* 0x00000000fffff984 */ /* 0x000fe20000000800 */
[----:B------:R2:W-:Y:S06]  /*3250*/  MEMBAR.ALL.CTA ;  /* 0x0000000000007992 */ /* 0x0005ec0000008000 */
[----:B--2---:R-:W2:Y:S02]  /*3260*/  FENCE.VIEW.ASYNC.S ;  /* 0x00000000000073c6 */ /* 0x004ea40000000000 */
[----:B--2---:R-:W-:Y:S06]  /*3270*/  BAR.SYNC.DEFER_BLOCKING 0x1, 0x100 ;  /* 0x0044000000007b1d */ /* 0x004fec0000010000 */
[----:B------:R-:W-:Y:S05]  /*3280*/  @P0 BRA `(.L_x_55) ;  /* 0x0000000000180947 */ /* 0x000fea0003800000 */
[----:B------:R-:W-:Y:S02]  /*3290*/  UIADD3 UR4, UP0, UR54, 0x4f0, URZ ;  /* 0x000004f036047890 */ /* 0x000fe4000ff1e03f */
[----:B------:R-:W-:Y:S02]  /*32a0*/  UIADD3 UR44, UR53, 0x200, URZ ;  /* 0x00000200352c7890 */ /* 0x000fe4000fffe03f */
[----:B------:R-:W-:-:S09]  /*32b0*/  UIADD3.X UR5, URZ, UR55, URZ, UP0, !UPT ;  /* 0x000000373f057290 */ /* 0x000fd200087fe43f */
[----:B------:R2:W-:Y:S01]  /*32c0*/  UTMASTG.3D [UR44], [UR4] ;  /* 0x0000002c040073b5 */ /* 0x0005e20008010000 */
[----:B------:R0:W-:Y:S01]  /*32d0*/  UTMACMDFLUSH ;  /* 0x00000000000079b7 */ /* 0x0001e20000000000 */
[----:B--2---:R-:W-:-:S04]  /*32e0*/  DEPBAR.LE SB0, 0x1 ;  /* 0x000080400000791a */ /* 0x004fc80000000000 */
.L_x_55:
[----:B------:R-:W-:Y:S05]  /*32f0*/  BSYNC B0 ;  /* 0x0000000000007941 */ /* 0x000fea0003800000 */
.L_x_54:
[----:B------:R-:W-:Y:S01]  /*3300*/  BAR.SYNC.DEFER_BLOCKING 0x1, 0x100 ;  /* 0x0044000000007b1d */ /* 0x000fe20000010000 */
[----:B------:R-:W-:Y:S01]  /*3310*/  ISETP.NE.AND P4, PT, RZ, UR48, PT ;  /* 0x00000030ff007c0c */ /* 0x000fe2000bf85270 */
[----:B------:R-:W-:-:S04]  /*3320*/  VIADD R88, R12, 0x200 ;  /* 0x000002000c587836 */ /* 0x000fc80000000000 */
[----:B------:R-:W-:-:S08]  /*3330*/  IMAD R90, R157, 0x2, R88 ;  /* 0x000000029d5a7824 */ /* 0x000fd000078e0258 */
[----:B------:R-:W-:Y:S05]  /*3340*/  @!P4 BRA `(.L_x_56) ;  /* 0x000000000034c947 */ /* 0x000fea0003800000 */
[----:B------:R-:W-:Y:S04]  /*3350*/  BSSY B0, `(.L_x_57) ;  /* 0x0000009000007945 */ /* 0x000fe80003800000 */
[----:B------:R-:W-:Y:S05]  /*3360*/  @!P3 BRA `(.L_x_58) ;  /* 0x00000000001cb947 */ /* 0x000fea0003800000 */
[----:B------:R-:W-:-:S13]  /*3370*/  ISETP.NE.AND P4, PT, R161, 0x3, PT ;  /* 0x00000003a100780c */ /* 0x000fda0003f85270 */
[----:B------:R-:W-:Y:S05]  /*3380*/  @!P4 BRA `(.L_x_59) ;  /* 0x000000000004c947 */ /* 0x000fea0003800000 */
[----:B------:R-:W-:Y:S01]  /*3390*/  BPT.TRAP 0x1 ;  /* 0x000000040000795c */ /* 0x000fe20000300000 */
.L_x_59:
[----:B------:R-:W-:-:S04]  /*33a0*/  ULEA UR4, UR36, UR53, 0x3 ;  /* 0x0000003524047291 */ /* 0x000fc8000f8e183f */
[----:B------:R-:W-:-:S04]  /*33b0*/  UIADD3 UR4, UR4, 0x60, URZ ;  /* 0x0000006004047890 */ /* 0x000fc8000fffe03f */
[----:B------:R-:W-:-:S09]  /*33c0*/  UPRMT UR4, UR52, 0x654, UR4 ;  /* 0x0000065434047896 */ /* 0x000fd20008000004 */
[----:B------:R-:W-:Y:S03]  /*33d0*/  SYNCS.ARRIVE.TRANS64.RED.A1T0 RZ, [UR4], RZ ;  /* 0x000000ffffff79a7 */ /* 0x000fe60008100404 */
.L_x_58:
[----:B------:R-:W-:Y:S05]  /*33e0*/  BSYNC B0 ;  /* 0x0000000000007941 */ /* 0x000fea0003800000 */
.L_x_57:
[----:B------:R-:W-:-:S04]  /*33f0*/  UIADD3 UR36, UR36, 0x1, URZ ;  /* 0x0000000124247890 */ /* 0x000fc8000fffe03f */
[----:B------:R-:W-:-:S04]  /*3400*/  UISETP.NE.AND UP0, UPT, UR36, 0x4, UPT ;  /* 0x000000042400788c */ /* 0x000fc8000bf05270 */
[----:B------:R-:W-:-:S12]  /*3410*/  USEL UR36, UR36, URZ, UP0 ;  /* 0x0000003f24247287 */ /* 0x000fd80008000000 */
.L_x_56:
[----:B------:R-:W-:Y:S04]  /*3420*/  BSSY B0, `(.L_x_60) ;  /* 0x0000032000007945 */ /* 0x000fe80003800000 */
[----:B------:R-:W-:Y:S05]  /*3430*/  @!P3 BRA `(.L_x_61) ;  /* 0x0000000000c0b947 */ /* 0x000fea0003800000 */
[----:B------:R-:W-:-:S13]  /*3440*/  ISETP.NE.AND P4, PT, R161, 0x3, PT ;  /* 0x00000003a100780c */ /* 0x000fda0003f85270 */
[----:B------:R-:W-:Y:S05]  /*3450*/  @!P4 BRA `(.L_x_62) ;  /* 0x000000000004c947 */ /* 0x000fea0003800000 */
[----:B------:R-:W-:Y:S01]  /*3460*/  BPT.TRAP 0x1 ;  /* 0x000000040000795c */ /* 0x000fe20000300000 */
.L_x_62:
[----:B-1----:R-:W-:Y:S01]  /*3470*/  LEA R4, R3, UR53, 0x3 ;  /* 0x0000003503047c11 */ /* 0x002fe2000f8e18ff */
[----:B------:R-:W-:Y:S01]  /*3480*/  BSSY B1, `(.L_x_63) ;  /* 0x0000004000017945 */ /* 0x000fe20003800000 */
[----:B------:R-:W-:-:S04]  /*3490*/  SHF.L.U32 R5, RZ, 0x1f, RZ ;  /* 0x0000001fff057819 */ /* 0x000fc800000006ff */
[----:B------:R-:W1:Y:S02]  /*34a0*/  SYNCS.PHASECHK.TRANS64.TRYWAIT P4, [R4+URZ+0x40], R5 ;  /* 0x00004005040075a7 */ /* 0x000e64000808017f */
[----:B-1----:R-:W-:Y:S05]  /*34b0*/  @!P4 BRA `(.L_x_64) ;  /* 0x000000680054c947 */ /* 0x002fea0003800000 */
.L_x_237:
[----:B------:R-:W-:Y:S05]  /*34c0*/  BSYNC B1 ;  /* 0x0000000000017941 */ /* 0x000fea0003800000 */
.L_x_63:
[----:B------:R-:W-:Y:S05]  /*34d0*/  @P2 BRA `(.L_x_65) ;  /* 0x0000000000942947 */ /* 0x000fea0003800000 */
[----:B------:R-:W-:Y:S01]  /*34e0*/  IMAD R14, R3, 0x2000, R88 ;  /* 0x00002000030e7824 */ /* 0x000fe200078e0258 */
[----:B------:R-:W-:Y:S05]  /*34f0*/  WARPSYNC.ALL ;  /* 0x0000000000007948 */ /* 0x000fea0003800000 */
[----:B------:R-:W-:Y:S01]  /*3500*/  IMAD R8, R157, 0x2, R14 ;  /* 0x000000029d087824 */ /* 0x000fe200078e020e */
[----:B-1----:R-:W1:Y:S05]  /*3510*/  LDSM.16.M88.4 R4, [R14] ;  /* 0x000000000e04783b */ /* 0x002e6a0000000200 */
[----:B------:R-:W2:Y:S01]  /*3520*/  LDSM.16.M88.4 R8, [R8] ;  /* 0x000000000808783b */ /* 0x000ea20000000200 */
[----:B-1----:R-:W-:Y:S01]  /*3530*/  SHF.L.U32 R20, R4, 0x10, RZ ;  /* 0x0000001004147819 */ /* 0x002fe200000006ff */
[----:B------:R-:W-:Y:S01]  /*3540*/  IMAD.U32 R96, R6, 0x10000, RZ ;  /* 0x0001000006607824 */ /* 0x000fe200078e00ff */
[C---:B------:R-:W-:Y:S01]  /*3550*/  LOP3.LUT R94, R5.reuse, 0xffff0000, RZ, 0xc0, !PT ;  /* 0xffff0000055e7812 */ /* 0x040fe200078ec0ff */
[----:B------:R-:W-:Y:S01]  /*3560*/  IMAD.U32 R92, R5, 0x10000, RZ ;  /* 0x00010000055c7824 */ /* 0x000fe200078e00ff */
[----:B------:R-:W-:Y:S01]  /*3570*/  LOP3.LUT R4, R4, 0xffff0000, RZ, 0xc0, !PT ;  /* 0xffff000004047812 */ /* 0x000fe200078ec0ff */
[----:B--2---:R-:W-:Y:S01]  /*3580*/  IMAD.U32 R164, R10, 0x10000, RZ ;  /* 0x000100000aa47824 */ /* 0x004fe200078e00ff */
[----:B------:R-:W-:Y:S01]  /*3590*/  LOP3.LUT R162, R9, 0xffff0000, RZ, 0xc0, !PT ;  /* 0xffff000009a27812 */ /* 0x000fe200078ec0ff */
[----:B------:R-:W-:Y:S01]  /*35a0*/  IMAD.U32 R100, R8, 0x10000, RZ ;  /* 0x0001000008647824 */ /* 0x000fe200078e00ff */
[----:B------:R-:W-:Y:S01]  /*35b0*/  LOP3.LUT R6, R6, 0xffff0000, RZ, 0xc0, !PT ;  /* 0xffff000006067812 */ /* 0x000fe200078ec0ff */
[C---:B------:R-:W-:Y:S01]  /*35c0*/  IMAD.U32 R98, R7.reuse, 0x10000, RZ ;  /* 0x0001000007627824 */ /* 0x040fe200078e00ff */
[----:B------:R-:W-:Y:S01]  /*35d0*/  LOP3.LUT R160, R7, 0xffff0000, RZ, 0xc0, !PT ;  /* 0xffff000007a07812 */ /* 0x000fe200078ec0ff */
[----:B------:R-:W-:Y:S01]  /*35e0*/  IMAD.U32 R168, R11, 0x10000, RZ ;  /* 0x000100000ba87824 */ /* 0x000fe200078e00ff */
[----:B------:R-:W-:Y:S01]  /*35f0*/  LOP3.LUT R102, R8, 0xffff0000, RZ, 0xc0, !PT ;  /* 0xffff000008667812 */ /* 0x000fe200078ec0ff */
[----:B------:R-:W-:Y:S01]  /*3600*/  IMAD.U32 R8, R9, 0x10000, RZ ;  /* 0x0001000009087824 */ /* 0x000fe200078e00ff */
[----:B------:R-:W-:Y:S01]  /*3610*/  LOP3.LUT R10, R10, 0xffff0000, RZ, 0xc0, !PT ;  /* 0xffff00000a0a7812 */ /* 0x000fe200078ec0ff */
[----:B------:R-:W-:Y:S01]  /*3620*/  FMUL R13, R155, R20 ;  /* 0x000000149b0d7220 */ /* 0x000fe20000400000 */
[----:B------:R-:W-:Y:S01]  /*3630*/  LOP3.LUT R170, R11, 0xffff0000, RZ, 0xc0, !PT ;  /* 0xffff00000baa7812 */ /* 0x000fe200078ec0ff */
[C---:B------:R-:W-:Y:S01]  /*3640*/  FMUL R20, R155.reuse, R94 ;  /* 0x0000005e9b147220 */ /* 0x040fe20000400000 */
        /* <DEDUP_REMOVED lines=13> */
[----:B------:R-:W-:-:S07]  /*3720*/  FMUL R164, R155, R170 ;  /* 0x000000aa9ba47220 */ /* 0x000fce0000400000 */
.L_x_65:
[----:B------:R-:W-:-:S07]  /*3730*/  VIADD R3, R3, 0x1 ;  /* 0x0000000103037836 */ /* 0x000fce0000000000 */
.L_x_61:
[----:B------:R-:W-:Y:S05]  /*3740*/  BSYNC B0 ;  /* 0x0000000000007941 */ /* 0x000fea0003800000 */
.L_x_60:
[C---:B-1----:R-:W-:Y:S01]  /*3750*/  FFMA R5, R156.reuse, R26, R15 ;  /* 0x0000001a9c057223 */ /* 0x042fe2000000000f */
[C---:B------:R-:W-:Y:S01]  /*3760*/  FFMA R6, R156.reuse, R27, R20 ;  /* 0x0000001b9c067223 */ /* 0x040fe20000000014 */
        /* <DEDUP_REMOVED lines=14> */
[----:B------:R-:W-:Y:S01]  /*3850*/  F2FP.BF16.F32.PACK_AB R5, R6, R5 ;  /* 0x000000050605723e */ /* 0x000fe200000010ff */
[----:B------:R-:W-:Y:S05]  /*3860*/  WARPSYNC.ALL ;  /* 0x0000000000007948 */ /* 0x000fea0003800000 */
[----:B------:R-:W-:Y:S01]  /*3870*/  F2FP.BF16.F32.PACK_AB R4, R25, R4 ;  /* 0x000000041904723e */ /* 0x000fe200000010ff */
[----:B------:R-:W-:Y:S01]  /*3880*/  BSSY B0, `(.L_x_66) ;  /* 0x000001a000007945 */ /* 0x000fe20003800000 */
[----:B------:R-:W-:-:S02]  /*3890*/  F2FP.BF16.F32.PACK_AB R6, R29, R28 ;  /* 0x0000001c1d06723e */ /* 0x000fc400000010ff */
[----:B------:R-:W-:Y:S02]  /*38a0*/  F2FP.BF16.F32.PACK_AB R7, R8, R7 ;  /* 0x000000070807723e */ /* 0x000fe400000010ff */
[----:B------:R-:W-:Y:S02]  /*38b0*/  F2FP.BF16.F32.PACK_AB R9, R10, R9 ;  /* 0x000000090a09723e */ /* 0x000fe400000010ff */
[----:B------:R-:W-:Y:S01]  /*38c0*/  F2FP.BF16.F32.PACK_AB R8, R33, R32 ;  /* 0x000000202108723e */ /* 0x000fe200000010ff */
[----:B------:R1:W-:Y:S01]  /*38d0*/  STSM.16.M88.4 [R12+0x2200], R4 ;  /* 0x002200040c007844 */ /* 0x0003e20000000200 */
[----:B------:R-:W-:Y:S02]  /*38e0*/  F2FP.BF16.F32.PACK_AB R10, R37, R36 ;  /* 0x00000024250a723e */ /* 0x000fe400000010ff */
        /* <DEDUP_REMOVED lines=12> */
[----:B------:R-:W-:Y:S02]  /*39b0*/  UIADD3 UR4, UR53, 0x2200, URZ ;  /* 0x0000220035047890 */ /* 0x000fe4000fffe03f */
[----:B------:R-:W-:Y:S01]  /*39c0*/  UIADD3.X UR9, URZ, UR55, URZ, UP0, !UPT ;  /* 0x000000373f097290 */ /* 0x000fe200087fe43f */
[----:B------:R-:W-:Y:S01]  /*39d0*/  UMOV UR5, UR45 ;  /* 0x0000002d00057c82 */ /* 0x000fe20008000000 */
[----:B------:R-:W-:-:S07]  /*39e0*/  UMOV UR7, UR47 ;  /* 0x0000002f00077c82 */ /* 0x000fce0008000000 */
[----:B------:R2:W-:Y:S01]  /*39f0*/  UTMASTG.3D [UR4], [UR8] ;  /* 0x00000004080073b5 */ /* 0x0005e20008010000 */
[----:B------:R0:W-:Y:S01]  /*3a00*/  UTMACMDFLUSH ;  /* 0x00000000000079b7 */ /* 0x0001e20000000000 */
[----:B--2---:R-:W-:-:S04]  /*3a10*/  DEPBAR.LE SB0, 0x1 ;  /* 0x000080400000791a */ /* 0x004fc80000000000 */
.L_x_67:
[----:B------:R-:W-:Y:S05]  /*3a20*/  BSYNC B0 ;  /* 0x0000000000007941 */ /* 0x000fea0003800000 */
.L_x_66:
[----:B------:R-:W-:Y:S01]  /*3a30*/  VIADD R24, R12, 0x2200 ;  /* 0x000022000c187836 */ /* 0x000fe20000000000 */
[----:B------:R-:W-:Y:S03]  /*3a40*/  BAR.SYNC.DEFER_BLOCKING 0x1, 0x100 ;  /* 0x0044000000007b1d */ /* 0x000fe60000010000 */
[----:B------:R-:W-:-:S03]  /*3a50*/  IMAD R24, R157, 0x2, R24 ;  /* 0x000000029d187824 */ /* 0x000fc600078e0218 */
[----:B------:R-:W-:Y:S04]  /*3a60*/  BSSY B0, `(.L_x_68) ;  /* 0x0000009000007945 */ /* 0x000fe80003800000 */
[----:B------:R-:W-:Y:S05]  /*3a70*/  @!P3 BRA `(.L_x_69) ;  /* 0x00000000001cb947 */ /* 0x000fea0003800000 */
[----:B------:R-:W-:-:S13]  /*3a80*/  ISETP.NE.AND P4, PT, R161, 0x3, PT ;  /* 0x00000003a100780c */ /* 0x000fda0003f85270 */
[----:B------:R-:W-:Y:S05]  /*3a90*/  @!P4 BRA `(.L_x_70) ;  /* 0x000000000004c947 */ /* 0x000fea0003800000 */
[----:B------:R-:W-:Y:S01]  /*3aa0*/  BPT.TRAP 0x1 ;  /* 0x000000040000795c */ /* 0x000fe20000300000 */
.L_x_70:
[----:B------:R-:W-:-:S04]  /*3ab0*/  ULEA UR4, UR36, UR53, 0x3 ;  /* 0x0000003524047291 */ /* 0x000fc8000f8e183f */
[----:B------:R-:W-:-:S04]  /*3ac0*/  UIADD3 UR4, UR4, 0x60, URZ ;  /* 0x0000006004047890 */ /* 0x000fc8000fffe03f */
[----:B------:R-:W-:-:S09]  /*3ad0*/  UPRMT UR4, UR52, 0x654, UR4 ;  /* 0x0000065434047896 */ /* 0x000fd20008000004 */
[----:B------:R-:W-:Y:S03]  /*3ae0*/  SYNCS.ARRIVE.TRANS64.RED.A1T0 RZ, [UR4], RZ ;  /* 0x000000ffffff79a7 */ /* 0x000fe60008100404 */
.L_x_69:
[----:B------:R-:W-:Y:S05]  /*3af0*/  BSYNC B0 ;  /* 0x0000000000007941 */ /* 0x000fea0003800000 */
.L_x_68:
[----:B------:R-:W-:Y:S01]  /*3b00*/  UIADD3 UR36, UR36, 0x1, URZ ;  /* 0x0000000124247890 */ /* 0x000fe2000fffe03f */
[----:B------:R-:W-:Y:S01]  /*3b10*/  BSSY B0, `(.L_x_71) ;  /* 0x0000038000007945 */ /* 0x000fe20003800000 */
[----:B------:R-:W-:Y:S02]  /*3b20*/  MOV R25, RZ ;  /* 0x000000ff00197202 */ /* 0x000fe40000000f00 */
[----:B------:R-:W-:-:S04]  /*3b30*/  UISETP.NE.AND UP0, UPT, UR36, 0x4, UPT ;  /* 0x000000042400788c */ /* 0x000fc8000bf05270 */
[----:B------:R-:W-:Y:S01]  /*3b40*/  USEL UR36, UR36, URZ, UP0 ;  /* 0x0000003f24247287 */ /* 0x000fe20008000000 */
[----:B------:R-:W-:Y:S11]  /*3b50*/  @!P3 BRA `(.L_x_72) ;  /* 0x0000000000ccb947 */ /* 0x000ff60003800000 */
[----:B------:R-:W-:-:S13]  /*3b60*/  ISETP.NE.AND P4, PT, R161, 0x3, PT ;  /* 0x00000003a100780c */ /* 0x000fda0003f85270 */
[----:B------:R-:W-:Y:S05]  /*3b70*/  @!P4 BRA `(.L_x_73) ;  /* 0x000000000004c947 */ /* 0x000fea0003800000 */
[----:B------:R-:W-:Y:S01]  /*3b80*/  BPT.TRAP 0x1 ;  /* 0x000000040000795c */ /* 0x000fe20000300000 */
.L_x_73:
[C---:B-1----:R-:W-:Y:S01]  /*3b90*/  LEA R4, R3.reuse, UR53, 0x3 ;  /* 0x0000003503047c11 */ /* 0x042fe2000f8e18ff */
[----:B------:R-:W-:Y:S01]  /*3ba0*/  VIADD R27, R3, 0x1 ;  /* 0x00000001031b7836 */ /* 0x000fe20000000000 */
[----:B------:R-:W-:Y:S01]  /*3bb0*/  SHF.L.U32 R5, RZ, 0x1f, RZ ;  /* 0x0000001fff057819 */ /* 0x000fe200000006ff */
[----:B------:R-:W-:Y:S03]  /*3bc0*/  BSSY B1, `(.L_x_74) ;  /* 0x0000004000017945 */ /* 0x000fe60003800000 */
[----:B------:R-:W1:Y:S01]  /*3bd0*/  SYNCS.PHASECHK.TRANS64.TRYWAIT P5, [R4+URZ+0x40], R5 ;  /* 0x00004005040075a7 */ /* 0x000e6200080a017f */
[----:B------:R-:W-:Y:S01]  /*3be0*/  ISETP.NE.AND P4, PT, R27, 0x4, PT ;  /* 0x000000041b00780c */ /* 0x000fe20003f85270 */
[----:B-1----:R-:W-:-:S12]  /*3bf0*/  @!P5 BRA `(.L_x_75) ;  /* 0x000000600098d947 */ /* 0x002fd80003800000 */
.L_x_238:
[----:B------:R-:W-:Y:S05]  /*3c00*/  BSYNC B1 ;  /* 0x0000000000017941 */ /* 0x000fea0003800000 */
.L_x_74:
[----:B------:R-:W-:Y:S05]  /*3c10*/  @P2 BRA `(.L_x_76) ;  /* 0x0000000000942947 */ /* 0x000fea0003800000 */
[----:B------:R-:W-:Y:S01]  /*3c20*/  IMAD R32, R3, 0x2000, R88 ;  /* 0x0000200003207824 */ /* 0x000fe200078e0258 */
[----:B------:R-:W-:Y:S05]  /*3c30*/  WARPSYNC.ALL ;  /* 0x0000000000007948 */ /* 0x000fea0003800000 */
[----:B-1----:R-:W-:Y:S01]  /*3c40*/  IMAD R5, R157, 0x2, R32 ;  /* 0x000000029d057824 */ /* 0x002fe200078e0220 */
[----:B------:R-:W1:Y:S05]  /*3c50*/  LDSM.16.M88.4 R8, [R32] ;  /* 0x000000002008783b */ /* 0x000e6a0000000200 */
[----:B------:R-:W2:Y:S01]  /*3c60*/  LDSM.16.M88.4 R4, [R5] ;  /* 0x000000000504783b */ /* 0x000ea20000000200 */
[C---:B-1----:R-:W-:Y:S01]  /*3c70*/  IMAD.U32 R14, R8.reuse, 0x10000, RZ ;  /* 0x00010000080e7824 */ /* 0x042fe200078e00ff */
[----:B------:R-:W-:Y:S01]  /*3c80*/  LOP3.LUT R8, R8, 0xffff0000, RZ, 0xc0, !PT ;  /* 0xffff000008087812 */ /* 0x000fe200078ec0ff */
[C---:B------:R-:W-:Y:S01]  /*3c90*/  IMAD.U32 R28, R10.reuse, 0x10000, RZ ;  /* 0x000100000a1c7824 */ /* 0x040fe200078e00ff */
[C---:B------:R-:W-:Y:S01]  /*3ca0*/  LOP3.LUT R26, R9.reuse, 0xffff0000, RZ, 0xc0, !PT ;  /* 0xffff0000091a7812 */ /* 0x040fe200078ec0ff */
[----:B------:R-:W-:Y:S01]  /*3cb0*/  IMAD.U32 R20, R9, 0x10000, RZ ;  /* 0x0001000009147824 */ /* 0x000fe200078e00ff */
[----:B------:R-:W-:Y:S01]  /*3cc0*/  LOP3.LUT R10, R10, 0xffff0000, RZ, 0xc0, !PT ;  /* 0xffff00000a0a7812 */ /* 0x000fe200078ec0ff */
[----:B--2---:R-:W-:Y:S01]  /*3cd0*/  IMAD.U32 R32, R4, 0x10000, RZ ;  /* 0x0001000004207824 */ /* 0x004fe200078e00ff */
[C---:B------:R-:W-:Y:S01]  /*3ce0*/  LOP3.LUT R160, R11.reuse, 0xffff0000, RZ, 0xc0, !PT ;  /* 0xffff00000ba07812 */ /* 0x040fe200078ec0ff */
[----:B------:R-:W-:Y:S01]  /*3cf0*/  IMAD.U32 R36, R6, 0x10000, RZ ;  /* 0x0001000006247824 */ /* 0x000fe200078e00ff */
[----:B------:R-:W-:Y:S01]  /*3d00*/  LOP3.LUT R4, R4, 0xffff0000, RZ, 0xc0, !PT ;  /* 0xffff000004047812 */ /* 0x000fe200078ec0ff */
[----:B------:R-:W-:Y:S01]  /*3d10*/  IMAD.U32 R30, R11, 0x10000, RZ ;  /* 0x000100000b1e7824 */ /* 0x000fe200078e00ff */
[C---:B------:R-:W-:Y:S01]  /*3d20*/  LOP3.LUT R94, R5.reuse, 0xffff0000, RZ, 0xc0, !PT ;  /* 0xffff0000055e7812 */ /* 0x040fe200078ec0ff */
[----:B------:R-:W-:Y:S01]  /*3d30*/  IMAD.U32 R34, R5, 0x10000, RZ ;  /* 0x0001000005227824 */ /* 0x000fe200078e00ff */
[----:B------:R-:W-:Y:S01]  /*3d40*/  LOP3.LUT R6, R6, 0xffff0000, RZ, 0xc0, !PT ;  /* 0xffff000006067812 */ /* 0x000fe200078ec0ff */
[----:B------:R-:W-:Y:S01]  /*3d50*/  FMUL R13, R155, R14 ;  /* 0x0000000e9b0d7220 */ /* 0x000fe20000400000 */
[----:B------:R-:W-:Y:S01]  /*3d60*/  SHF.L.U32 R38, R7, 0x10, RZ ;  /* 0x0000001007267819 */ /* 0x000fe200000006ff */
        /* <DEDUP_REMOVED lines=16> */
.L_x_76:
[----:B------:R-:W-:Y:S02]  /*3e70*/  SEL R25, RZ, 0x1, P4 ;  /* 0x00000001ff197807 */ /* 0x000fe40002000000 */
[----:B------:R-:W-:-:S07]  /*3e80*/  SEL R3, R27, RZ, P4 ;  /* 0x000000ff1b037207 */ /* 0x000fce0002000000 */
.L_x_72:
[----:B------:R-:W-:Y:S05]  /*3e90*/  BSYNC B0 ;  /* 0x0000000000007941 */ /* 0x000fea0003800000 */
.L_x_71:
        /* <DEDUP_REMOVED lines=45> */
.L_x_78:
[----:B------:R-:W-:Y:S05]  /*4170*/  BSYNC B0 ;  /* 0x0000000000007941 */ /* 0x000fea0003800000 */
.L_x_77:
        /* <DEDUP_REMOVED lines=8> */
.L_x_81:
[----:B------:R-:W-:-:S04]  /*4200*/  ULEA UR4, UR36, UR53, 0x3 ;  /* 0x0000003524047291 */ /* 0x000fc8000f8e183f */
[----:B------:R-:W-:-:S04]  /*4210*/  UIADD3 UR4, UR4, 0x60, URZ ;  /* 0x0000006004047890 */ /* 0x000fc8000fffe03f */
[----:B------:R-:W-:-:S09]  /*4220*/  UPRMT UR4, UR52, 0x654, UR4 ;  /* 0x0000065434047896 */ /* 0x000fd20008000004 */
[----:B------:R-:W-:Y:S03]  /*4230*/  SYNCS.ARRIVE.TRANS64.RED.A1T0 RZ, [UR4], RZ ;  /* 0x000000ffffff79a7 */ /* 0x000fe60008100404 */
.L_x_80:
[----:B------:R-:W-:Y:S05]  /*4240*/  BSYNC B0 ;  /* 0x0000000000007941 */ /* 0x000fea0003800000 */
.L_x_79:
[----:B------:R-:W-:Y:S01]  /*4250*/  UIADD3 UR4, UR36, 0x1, URZ ;  /* 0x0000000124047890 */ /* 0x000fe2000fffe03f */
[----:B------:R-:W-:Y:S03]  /*4260*/  BSSY B0, `(.L_x_82) ;  /* 0x0000038000007945 */ /* 0x000fe60003800000 */
[----:B------:R-:W-:-:S04]  /*4270*/  UISETP.NE.AND UP0, UPT, UR4, 0x4, UPT ;  /* 0x000000040400788c */ /* 0x000fc8000bf05270 */
[----:B------:R-:W-:Y:S01]  /*4280*/  USEL UR8, UR4, URZ, UP0 ;  /* 0x0000003f04087287 */ /* 0x000fe20008000000 */
[----:B------:R-:W-:Y:S11]  /*4290*/  @!P3 BRA `(.L_x_83) ;  /* 0x0000000000d0b947 */ /* 0x000ff60003800000 */
[----:B------:R-:W-:-:S13]  /*42a0*/  ISETP.NE.AND P4, PT, R161, 0x3, PT ;  /* 0x00000003a100780c */ /* 0x000fda0003f85270 */
[----:B------:R-:W-:Y:S05]  /*42b0*/  @!P4 BRA `(.L_x_84) ;  /* 0x000000000004c947 */ /* 0x000fea0003800000 */
[----:B------:R-:W-:Y:S01]  /*42c0*/  BPT.TRAP 0x1 ;  /* 0x000000040000795c */ /* 0x000fe20000300000 */
.L_x_84:
[C---:B-1----:R-:W-:Y:S01]  /*42d0*/  LEA R5, R3.reuse, UR53, 0x3 ;  /* 0x0000003503057c11 */ /* 0x042fe2000f8e18ff */
[----:B------:R-:W-:Y:S01]  /*42e0*/  VIADD R27, R3, 0x1 ;  /* 0x00000001031b7836 */ /* 0x000fe20000000000 */
[----:B------:R-:W-:Y:S01]  /*42f0*/  SHF.L.U32 R4, R25, 0x1f, RZ ;  /* 0x0000001f19047819 */ /* 0x000fe200000006ff */
[----:B------:R-:W-:Y:S03]  /*4300*/  BSSY B1, `(.L_x_85) ;  /* 0x0000005000017945 */ /* 0x000fe60003800000 */
[----:B------:R-:W1:Y:S01]  /*4310*/  SYNCS.PHASECHK.TRANS64.TRYWAIT P5, [R5+URZ+0x40], R4 ;  /* 0x00004004050075a7 */ /* 0x000e6200080a017f */
[----:B------:R-:W-:-:S04]  /*4320*/  ISETP.NE.AND P4, PT, R27, 0x4, PT ;  /* 0x000000041b00780c */ /* 0x000fc80003f85270 */
[----:B------:R-:W-:Y:S01]  /*4330*/  SEL R98, RZ, 0x1, P4 ;  /* 0x00000001ff627807 */ /* 0x000fe20002000000 */
[----:B-1----:R-:W-:Y:S08]  /*4340*/  @!P5 BRA `(.L_x_86) ;  /* 0x0000005800d8d947 */ /* 0x002ff00003800000 */
.L_x_239:
[----:B------:R-:W-:Y:S05]  /*4350*/  BSYNC B1 ;  /* 0x0000000000017941 */ /* 0x000fea0003800000 */
.L_x_85:
        /* <DEDUP_REMOVED lines=17> */
[----:B------:R-:W-:Y:S01]  /*4470*/  SHF.L.U32 R36, R5, 0x10, RZ ;  /* 0x0000001005247819 */ /* 0x000fe200000006ff */
[----:B------:R-:W-:Y:S01]  /*4480*/  IMAD.U32 R96, R7, 0x10000, RZ ;  /* 0x0001000007607824 */ /* 0x000fe200078e00ff */
[----:B------:R-:W-:Y:S01]  /*4490*/  LOP3.LUT R94, R5, 0xffff0000, RZ, 0xc0, !PT ;  /* 0xffff0000055e7812 */ /* 0x000fe200078ec0ff */
[C---:B------:R-:W-:Y:S01]  /*44a0*/  FMUL R13, R155.reuse, R14 ;  /* 0x0000000e9b0d7220 */ /* 0x040fe20000400000 */
        /* <DEDUP_REMOVED lines=17> */
.L_x_87:
[----:B------:R-:W-:Y:S02]  /*45c0*/  LOP3.LUT R25, R25, R98, RZ, 0x3c, !PT ;  /* 0x0000006219197212 */ /* 0x000fe400078e3cff */
[----:B------:R-:W-:-:S07]  /*45d0*/  SEL R3, R27, RZ, P4 ;  /* 0x000000ff1b037207 */ /* 0x000fce0002000000 */
.L_x_83:
[----:B------:R-:W-:Y:S05]  /*45e0*/  BSYNC B0 ;  /* 0x0000000000007941 */ /* 0x000fea0003800000 */
.L_x_82:
        /* <DEDUP_REMOVED lines=39> */
[----:B------:R-:W-:Y:S02]  /*4860*/  UIADD3 UR4, UR53, 0x6200, URZ ;  /* 0x0000620035047890 */ /* 0x000fe4000fffe03f */
[----:B------:R-:W-:Y:S01]  /*4870*/  UIADD3.X UR11, URZ, UR55, URZ, UP0, !UPT ;  /* 0x000000373f0b7290 */ /* 0x000fe200087fe43f */
[----:B------:R-:W-:-:S08]  /*4880*/  UMOV UR7, UR47 ;  /* 0x0000002f00077c82 */ /* 0x000fd00008000000 */
[----:B------:R2:W-:Y:S01]  /*4890*/  UTMASTG.3D [UR4], [UR10] ;  /* 0x000000040a0073b5 */ /* 0x0005e20008010000 */
[----:B------:R0:W-:Y:S01]  /*48a0*/  UTMACMDFLUSH ;  /* 0x00000000000079b7 */ /* 0x0001e20000000000 */
[----:B--2---:R-:W-:-:S04]  /*48b0*/  DEPBAR.LE SB0, 0x1 ;  /* 0x000080400000791a */ /* 0x004fc80000000000 */
.L_x_89:
[----:B------:R-:W-:Y:S05]  /*48c0*/  BSYNC B0 ;  /* 0x0000000000007941 */ /* 0x000fea0003800000 */
.L_x_88:
[----:B-1----:R-:W-:Y:S01]  /*48d0*/  VIADD R4, R12, 0x6200 ;  /* 0x000062000c047836 */ /* 0x002fe20000000000 */
[----:B------:R-:W-:Y:S03]  /*48e0*/  BAR.SYNC.DEFER_BLOCKING 0x1, 0x100 ;  /* 0x0044000000007b1d */ /* 0x000fe60000010000 */
[----:B------:R-:W-:-:S03]  /*48f0*/  IMAD R27, R157, 0x2, R4 ;  /* 0x000000029d1b7824 */ /* 0x000fc600078e0204 */
[----:B------:R-:W-:Y:S04]  /*4900*/  BSSY B0, `(.L_x_90) ;  /* 0x0000009000007945 */ /* 0x000fe80003800000 */
[----:B------:R-:W-:Y:S05]  /*4910*/  @!P3 BRA `(.L_x_91) ;  /* 0x00000000001cb947 */ /* 0x000fea0003800000 */
[----:B------:R-:W-:-:S13]  /*4920*/  ISETP.NE.AND P4, PT, R161, 0x3, PT ;  /* 0x00000003a100780c */ /* 0x000fda0003f85270 */
[----:B------:R-:W-:Y:S05]  /*4930*/  @!P4 BRA `(.L_x_92) ;  /* 0x000000000004c947 */ /* 0x000fea0003800000 */
[----:B------:R-:W-:Y:S01]  /*4940*/  BPT.TRAP 0x1 ;  /* 0x000000040000795c */ /* 0x000fe20000300000 */
.L_x_92:
[----:B------:R-:W-:-:S04]  /*4950*/  ULEA UR4, UR8, UR53, 0x3 ;  /* 0x0000003508047291 */ /* 0x000fc8000f8e183f */
[----:B------:R-:W-:-:S04]  /*4960*/  UIADD3 UR4, UR4, 0x60, URZ ;  /* 0x0000006004047890 */ /* 0x000fc8000fffe03f */
[----:B------:R-:W-:-:S09]  /*4970*/  UPRMT UR4, UR52, 0x654, UR4 ;  /* 0x0000065434047896 */ /* 0x000fd20008000004 */
[----:B------:R-:W-:Y:S03]  /*4980*/  SYNCS.ARRIVE.TRANS64.RED.A1T0 RZ, [UR4], RZ ;  /* 0x000000ffffff79a7 */ /* 0x000fe60008100404 */
.L_x_91:
[----:B------:R-:W-:Y:S05]  /*4990*/  BSYNC B0 ;  /* 0x0000000000007941 */ /* 0x000fea0003800000 */
.L_x_90:
        /* <DEDUP_REMOVED lines=8> */
.L_x_95:
[C---:B------:R-:W-:Y:S01]  /*4a20*/  LEA R4, R3.reuse, UR53, 0x3 ;  /* 0x0000003503047c11 */ /* 0x040fe2000f8e18ff */
[----:B------:R-:W-:Y:S01]  /*4a30*/  VIADD R29, R3, 0x1 ;  /* 0x00000001031d7836 */ /* 0x000fe20000000000 */
[----:B------:R-:W-:Y:S01]  /*4a40*/  SHF.L.U32 R5, R25, 0x1f, RZ ;  /* 0x0000001f19057819 */ /* 0x000fe200000006ff */
[----:B------:R-:W-:Y:S03]  /*4a50*/  BSSY B1, `(.L_x_96) ;  /* 0x0000005000017945 */ /* 0x000fe60003800000 */
[----:B------:R-:W1:Y:S01]  /*4a60*/  SYNCS.PHASECHK.TRANS64.TRYWAIT P5, [R4+URZ+0x40], R5 ;  /* 0x00004005040075a7 */ /* 0x000e6200080a017f */
[----:B------:R-:W-:-:S04]  /*4a70*/  ISETP.NE.AND P4, PT, R29, 0x4, PT ;  /* 0x000000041d00780c */ /* 0x000fc80003f85270 */
[----:B------:R-:W-:Y:S01]  /*4a80*/  SEL R42, RZ, 0x1, P4 ;  /* 0x00000001ff2a7807 */ /* 0x000fe20002000000 */
[----:B-1----:R-:W-:Y:S08]  /*4a90*/  @!P5 BRA `(.L_x_97) ;  /* 0x000000540018d947 */ /* 0x002ff00003800000 */
.L_x_240:
[----:B------:R-:W-:Y:S05]  /*4aa0*/  BSYNC B1 ;  /* 0x0000000000017941 */ /* 0x000fea0003800000 */
.L_x_96:
        /* <DEDUP_REMOVED lines=13> */
[C---:B------:R-:W-:Y:S01]  /*4b80*/  SHF.L.U32 R32, R11.reuse, 0x10, RZ ;  /* 0x000000100b207819 */ /* 0x040fe200000006ff */
[----:B------:R-:W-:Y:S01]  /*4b90*/  IMAD.U32 R38, R6, 0x10000, RZ ;  /* 0x0001000006267824 */ /* 0x000fe200078e00ff */
[----:B------:R-:W-:Y:S01]  /*4ba0*/  LOP3.LUT R160, R11, 0xffff0000, RZ, 0xc0, !PT ;  /* 0xffff00000ba07812 */ /* 0x000fe200078ec0ff */
[----:B------:R-:W-:Y:S01]  /*4bb0*/  IMAD.U32 R36, R5, 0x10000, RZ ;  /* 0x0001000005247824 */ /* 0x000fe200078e00ff */
[----:B------:R-:W-:Y:S01]  /*4bc0*/  LOP3.LUT R4, R4, 0xffff0000, RZ, 0xc0, !PT ;  /* 0xffff000004047812 */ /* 0x000fe200078ec0ff */
        /* <DEDUP_REMOVED lines=20> */
.L_x_98:
[----:B------:R-:W-:Y:S02]  /*4d10*/  LOP3.LUT R25, R25, R42, RZ, 0x3c, !PT ;  /* 0x0000002a19197212 */ /* 0x000fe400078e3cff */
[----:B------:R-:W-:-:S07]  /*4d20*/  SEL R3, R29, RZ, P4 ;  /* 0x000000ff1d037207 */ /* 0x000fce0002000000 */
.L_x_94:
[----:B------:R-:W-:Y:S05]  /*4d30*/  BSYNC B0 ;  /* 0x0000000000007941 */ /* 0x000fea0003800000 */
.L_x_93:
        /* <DEDUP_REMOVED lines=27> */
[----:B------:R1:W-:Y:S01]  /*4ef0*/  STSM.16.M88.4 [R90], R8 ;  /* 0x000000085a007844 */ /* 0x0003e20000000200 */
        /* <DEDUP_REMOVED lines=17> */
.L_x_100:
[----:B------:R-:W-:Y:S05]  /*5010*/  BSYNC B0 ;  /* 0x0000000000007941 */ /* 0x000fea0003800000 */
.L_x_99:
[----:B------:R-:W-:Y:S06]  /*5020*/  BAR.SYNC.DEFER_BLOCKING 0x1, 0x100 ;  /* 0x0044000000007b1d */ /* 0x000fec0000010000 */
[----:B------:R-:W-:Y:S04]  /*5030*/  BSSY B0, `(.L_x_101) ;  /* 0x0000009000007945 */ /* 0x000fe80003800000 */
[----:B------:R-:W-:Y:S05]  /*5040*/  @!P3 BRA `(.L_x_102) ;  /* 0x00000000001cb947 */ /* 0x000fea0003800000 */
[----:B------:R-:W-:-:S13]  /*5050*/  ISETP.NE.AND P4, PT, R161, 0x3, PT ;  /* 0x00000003a100780c */ /* 0x000fda0003f85270 */
[----:B------:R-:W-:Y:S05]  /*5060*/  @!P4 BRA `(.L_x_103) ;  /* 0x000000000004c947 */ /* 0x000fea0003800000 */
[----:B------:R-:W-:Y:S01]  /*5070*/  BPT.TRAP 0x1 ;  /* 0x000000040000795c */ /* 0x000fe20000300000 */
.L_x_103:
[----:B------:R-:W-:-:S04]  /*5080*/  ULEA UR4, UR8, UR53, 0x3 ;  /* 0x0000003508047291 */ /* 0x000fc8000f8e183f */
[----:B------:R-:W-:-:S04]  /*5090*/  UIADD3 UR4, UR4, 0x60, URZ ;  /* 0x0000006004047890 */ /* 0x000fc8000fffe03f */
[----:B------:R-:W-:-:S09]  /*50a0*/  UPRMT UR4, UR52, 0x654, UR4 ;  /* 0x0000065434047896 */ /* 0x000fd20008000004 */
[----:B------:R-:W-:Y:S03]  /*50b0*/  SYNCS.ARRIVE.TRANS64.RED.A1T0 RZ, [UR4], RZ ;  /* 0x000000ffffff79a7 */ /* 0x000fe60008100404 */
.L_x_102:
[----:B------:R-:W-:Y:S05]  /*50c0*/  BSYNC B0 ;  /* 0x0000000000007941 */ /* 0x000fea0003800000 */
.L_x_101:
        /* <DEDUP_REMOVED lines=8> */
.L_x_106:
        /* <DEDUP_REMOVED lines=8> */
.L_x_241:
[----:B------:R-:W-:Y:S05]  /*51d0*/  BSYNC B1 ;  /* 0x0000000000017941 */ /* 0x000fea0003800000 */
.L_x_107:
[----:B------:R-:W-:Y:S05]  /*51e0*/  @P2 BRA `(.L_x_109) ;  /* 0x0000000000942947 */ /* 0x000fea0003800000 */
[----:B------:R-:W-:Y:S01]  /*51f0*/  IMAD R14, R3, 0x2000, R88 ;  /* 0x00002000030e7824 */ /* 0x000fe200078e0258 */
[----:B------:R-:W-:Y:S05]  /*5200*/  WARPSYNC.ALL ;  /* 0x0000000000007948 */ /* 0x000fea0003800000 */
[----:B------:R-:W-:Y:S01]  /*5210*/  IMAD R33, R157, 0x2, R14 ;  /* 0x000000029d217824 */ /* 0x000fe200078e020e */
[----:B-1----:R-:W1:Y:S05]  /*5220*/  LDSM.16.M88.4 R4, [R14] ;  /* 0x000000000e04783b */ /* 0x002e6a0000000200 */
        /* <DEDUP_REMOVED lines=33> */
.L_x_109:
[----:B------:R-:W-:Y:S02]  /*5440*/  LOP3.LUT R25, R25, R44, RZ, 0x3c, !PT ;  /* 0x0000002c19197212 */ /* 0x000fe400078e3cff */
[----:B------:R-:W-:-:S07]  /*5450*/  SEL R3, R9, RZ, P4 ;  /* 0x000000ff09037207 */ /* 0x000fce0002000000 */
.L_x_105:
[----:B------:R-:W-:Y:S05]  /*5460*/  BSYNC B0 ;  /* 0x0000000000007941 */ /* 0x000fea0003800000 */
.L_x_104:
        /* <DEDUP_REMOVED lines=23> */
[----:B------:R-:W-:Y:S02]  /*55e0*/  F2FP.BF16.F32.PACK_AB R65, R67, R66 ;  /* 0x000000424341723e */ /* 0x000fe400000010ff */
[----:B------:R-:W-:Y:S01]  /*55f0*/  F2FP.BF16.F32.PACK_AB R66, R69, R68 ;  /* 0x000000444542723e */ /* 0x000fe200000010ff */
[----:B------:R1:W-:Y:S01]  /*5600*/  STSM.16.M88.4 [R12+0x2200], R4 ;  /* 0x002200040c007844 */ /* 0x0003e20000000200 */
        /* <DEDUP_REMOVED lines=19> */
.L_x_111:
[----:B------:R-:W-:Y:S05]  /*5740*/  BSYNC B0 ;  /* 0x0000000000007941 */ /* 0x000fea0003800000 */
.L_x_110:
[----:B------:R-:W-:Y:S06]  /*5750*/  BAR.SYNC.DEFER_BLOCKING 0x1, 0x100 ;  /* 0x0044000000007b1d */ /* 0x000fec0000010000 */
[----:B------:R-:W-:Y:S04]  /*5760*/  BSSY B0, `(.L_x_112) ;  /* 0x0000009000007945 */ /* 0x000fe80003800000 */
[----:B------:R-:W-:Y:S05]  /*5770*/  @!P3 BRA `(.L_x_113) ;  /* 0x00000000001cb947 */ /* 0x000fea0003800000 */
[----:B------:R-:W-:-:S13]  /*5780*/  ISETP.NE.AND P4, PT, R161, 0x3, PT ;  /* 0x00000003a100780c */ /* 0x000fda0003f85270 */
[----:B------:R-:W-:Y:S05]  /*5790*/  @!P4 BRA `(.L_x_114) ;  /* 0x000000000004c947 */ /* 0x000fea0003800000 */
[----:B------:R-:W-:Y:S01]  /*57a0*/  BPT.TRAP 0x1 ;  /* 0x000000040000795c */ /* 0x000fe20000300000 */
.L_x_114:
[----:B------:R-:W-:-:S04]  /*57b0*/  ULEA UR4, UR8, UR53, 0x3 ;  /* 0x0000003508047291 */ /* 0x000fc8000f8e183f */
[----:B------:R-:W-:-:S04]  /*57c0*/  UIADD3 UR4, UR4, 0x60, URZ ;  /* 0x0000006004047890 */ /* 0x000fc8000fffe03f */
[----:B------:R-:W-:-:S09]  /*57d0*/  UPRMT UR4, UR52, 0x654, UR4 ;  /* 0x0000065434047896 */ /* 0x000fd20008000004 */
[----:B------:R-:W-:Y:S03]  /*57e0*/  SYNCS.ARRIVE.TRANS64.RED.A1T0 RZ, [UR4], RZ ;  /* 0x000000ffffff79a7 */ /* 0x000fe60008100404 */
.L_x_113:
[----:B------:R-:W-:Y:S05]  /*57f0*/  BSYNC B0 ;  /* 0x0000000000007941 */ /* 0x000fea0003800000 */
.L_x_112:
        /* <DEDUP_REMOVED lines=8> */
.L_x_117:
        /* <DEDUP_REMOVED lines=8> */
.L_x_242:
[----:B------:R-:W-:Y:S05]  /*5900*/  BSYNC B1 ;  /* 0x0000000000017941 */ /* 0x000fea0003800000 */
.L_x_118:
        /* <DEDUP_REMOVED lines=38> */
.L_x_120:
[----:B------:R-:W-:Y:S02]  /*5b70*/  LOP3.LUT R25, R25, R42, RZ, 0x3c, !PT ;  /* 0x0000002a19197212 */ /* 0x000fe400078e3cff */
[----:B------:R-:W-:-:S07]  /*5b80*/  SEL R3, R9, RZ, P4 ;  /* 0x000000ff09037207 */ /* 0x000fce0002000000 */
.L_x_116:
[----:B------:R-:W-:Y:S05]  /*5b90*/  BSYNC B0 ;  /* 0x0000000000007941 */ /* 0x000fea0003800000 */
.L_x_115:
        /* <DEDUP_REMOVED lines=45> */
.L_x_122:
[----:B------:R-:W-:Y:S05]  /*5e70*/  BSYNC B0 ;  /* 0x0000000000007941 */ /* 0x000fea0003800000 */
.L_x_121:
[----:B------:R-:W-:Y:S06]  /*5e80*/  BAR.SYNC.DEFER_BLOCKING 0x1, 0x100 ;  /* 0x0044000000007b1d */ /* 0x000fec0000010000 */
[----:B------:R-:W-:Y:S04]  /*5e90*/  BSSY B0, `(.L_x_123) ;  /* 0x0000009000007945 */ /* 0x000fe80003800000 */
[----:B------:R-:W-:Y:S05]  /*5ea0*/  @!P3 BRA `(.L_x_124) ;  /* 0x00000000001cb947 */ /* 0x000fea0003800000 */
[----:B------:R-:W-:-:S13]  /*5eb0*/  ISETP.NE.AND P4, PT, R161, 0x3, PT ;  /* 0x00000003a100780c */ /* 0x000fda0003f85270 */
[----:B------:R-:W-:Y:S05]  /*5ec0*/  @!P4 BRA `(.L_x_125) ;  /* 0x000000000004c947 */ /* 0x000fea0003800000 */
[----:B------:R-:W-:Y:S01]  /*5ed0*/  BPT.TRAP 0x1 ;  /* 0x000000040000795c */ /* 0x000fe20000300000 */
.L_x_125:
[----:B------:R-:W-:-:S04]  /*5ee0*/  ULEA UR4, UR8, UR53, 0x3 ;  /* 0x0000003508047291 */ /* 0x000fc8000f8e183f */
[----:B------:R-:W-:-:S04]  /*5ef0*/  UIADD3 UR4, UR4, 0x60, URZ ;  /* 0x0000006004047890 */ /* 0x000fc8000fffe03f */
[----:B------:R-:W-:-:S09]  /*5f00*/  UPRMT UR4, UR52, 0x654, UR4 ;  /* 0x0000065434047896 */ /* 0x000fd20008000004 */
[----:B------:R-:W-:Y:S03]  /*5f10*/  SYNCS.ARRIVE.TRANS64.RED.A1T0 RZ, [UR4], RZ ;  /* 0x000000ffffff79a7 */ /* 0x000fe60008100404 */
.L_x_124:
[----:B------:R-:W-:Y:S05]  /*5f20*/  BSYNC B0 ;  /* 0x0000000000007941 */ /* 0x000fea0003800000 */
.L_x_123:
        /* <DEDUP_REMOVED lines=8> */
.L_x_128:
[----:B------:R-:W-:Y:S01]  /*5fb0*/  SHF.L.U32 R25, R25, 0x1f, RZ ;  /* 0x0000001f19197819 */ /* 0x000fe200000006ff */
[----:B------:R-:W-:Y:S01]  /*5fc0*/  BSSY B1, `(.L_x_129) ;  /* 0x0000004000017945 */ /* 0x000fe20003800000 */
[----:B-1----:R-:W-:-:S04]  /*5fd0*/  LEA R4, R3, UR53, 0x3 ;  /* 0x0000003503047c11 */ /* 0x002fc8000f8e18ff */
[----:B------:R-:W1:Y:S02]  /*5fe0*/  SYNCS.PHASECHK.TRANS64.TRYWAIT P4, [R4+URZ+0x40], R25 ;  /* 0x00004019040075a7 */ /* 0x000e64000808017f */
[----:B-1----:R-:W-:Y:S05]  /*5ff0*/  @!P4 BRA `(.L_x_130) ;  /* 0x0000003c00fcc947 */ /* 0x002fea0003800000 */
.L_x_243:
[----:B------:R-:W-:Y:S05]  /*6000*/  BSYNC B1 ;  /* 0x0000000000017941 */ /* 0x000fea0003800000 */
.L_x_129:
[----:B------:R-:W-:Y:S05]  /*6010*/  @P2 BRA `(.L_x_127) ;  /* 0x0000000000942947 */ /* 0x000fea0003800000 */
[----:B------:R-:W-:Y:S01]  /*6020*/  IMAD R88, R3, 0x2000, R88 ;  /* 0x0000200003587824 */ /* 0x000fe200078e0258 */
[----:B------:R-:W-:Y:S05]  /*6030*/  WARPSYNC.ALL ;  /* 0x0000000000007948 */ /* 0x000fea0003800000 */
[----:B------:R-:W-:Y:S01]  /*6040*/  IMAD R3, R157, 0x2, R88 ;  /* 0x000000029d037824 */ /* 0x000fe200078e0258 */
[----:B-1----:R-:W1:Y:S04]  /*6050*/  LDSM.16.M88.4 R4, [R88] ;  /* 0x000000005804783b */ /* 0x002e680000000200 */
[----:B------:R-:W2:Y:S01]  /*6060*/  LDSM.16.M88.4 R28, [R3] ;  /* 0x00000000031c783b */ /* 0x000ea20000000200 */
[C---:B-1----:R-:W-:Y:S01]  /*6070*/  IMAD.U32 R8, R4.reuse, 0x10000, RZ ;  /* 0x0001000004087824 */ /* 0x042fe200078e00ff */
[----:B------:R-:W-:Y:S01]  /*6080*/  LOP3.LUT R4, R4, 0xffff0000, RZ, 0xc0, !PT ;  /* 0xffff000004047812 */ /* 0x000fe200078ec0ff */
[----:B------:R-:W-:Y:S01]  /*6090*/  IMAD.U32 R24, R6, 0x10000, RZ ;  /* 0x0001000006187824 */ /* 0x000fe200078e00ff */
[C---:B------:R-:W-:Y:S01]  /*60a0*/  LOP3.LUT R20, R5.reuse, 0xffff0000, RZ, 0xc0, !PT ;  /* 0xffff000005147812 */ /* 0x040fe200078ec0ff */
[----:B--2---:R-:W-:Y:S01]  /*60b0*/  IMAD.U32 R36, R30, 0x10000, RZ ;  /* 0x000100001e247824 */ /* 0x004fe200078e00ff */
[----:B------:R-:W-:Y:S01]  /*60c0*/  SHF.L.U32 R32, R28, 0x10, RZ ;  /* 0x000000101c207819 */ /* 0x000fe200000006ff */
        /* <DEDUP_REMOVED lines=26> */
.L_x_127:
[----:B------:R-:W-:Y:S05]  /*6270*/  BSYNC B0 ;  /* 0x0000000000007941 */ /* 0x000fea0003800000 */
.L_x_126:
        /* <DEDUP_REMOVED lines=18> */
[----:B-1----:R-:W-:Y:S01]  /*63a0*/  F2FP.BF16.F32.PACK_AB R4, R14, R13 ;  /* 0x0000000d0e04723e */ /* 0x002fe200000010ff */
        /* <DEDUP_REMOVED lines=26> */
.L_x_132:
[----:B------:R-:W-:Y:S05]  /*6550*/  BSYNC B0 ;  /* 0x0000000000007941 */ /* 0x000fea0003800000 */
.L_x_131:
[----:B------:R-:W-:Y:S06]  /*6560*/  BAR.SYNC.DEFER_BLOCKING 0x1, 0x100 ;  /* 0x0044000000007b1d */ /* 0x000fec0000010000 */
[----:B------:R-:W-:Y:S04]  /*6570*/  BSSY B0, `(.L_x_133) ;  /* 0x0000009000007945 */ /* 0x000fe80003800000 */
[----:B------:R-:W-:Y:S05]  /*6580*/  @!P3 BRA `(.L_x_134) ;  /* 0x00000000001cb947 */ /* 0x000fea0003800000 */
[----:B------:R-:W-:-:S13]  /*6590*/  ISETP.NE.AND P0, PT, R161, 0x3, PT ;  /* 0x00000003a100780c */ /* 0x000fda0003f05270 */
[----:B------:R-:W-:Y:S05]  /*65a0*/  @!P0 BRA `(.L_x_135) ;  /* 0x0000000000048947 */ /* 0x000fea0003800000 */
[----:B------:R-:W-:Y:S01]  /*65b0*/  BPT.TRAP 0x1 ;  /* 0x000000040000795c */ /* 0x000fe20000300000 */
.L_x_135:
[----:B------:R-:W-:-:S04]  /*65c0*/  ULEA UR4, UR36, UR53, 0x3 ;  /* 0x0000003524047291 */ /* 0x000fc8000f8e183f */
[----:B------:R-:W-:-:S04]  /*65d0*/  UIADD3 UR4, UR4, 0x60, URZ ;  /* 0x0000006004047890 */ /* 0x000fc8000fffe03f */
[----:B------:R-:W-:-:S09]  /*65e0*/  UPRMT UR4, UR52, 0x654, UR4 ;  /* 0x0000065434047896 */ /* 0x000fd20008000004 */
[----:B------:R-:W-:Y:S03]  /*65f0*/  SYNCS.ARRIVE.TRANS64.RED.A1T0 RZ, [UR4], RZ ;  /* 0x000000ffffff79a7 */ /* 0x000fe60008100404 */
.L_x_134:
[----:B------:R-:W-:Y:S05]  /*6600*/  BSYNC B0 ;  /* 0x0000000000007941 */ /* 0x000fea0003800000 */
.L_x_133:
[----:B------:R-:W-:Y:S01]  /*6610*/  IADD3 R16, P0, R16, UR40, RZ ;  /* 0x0000002810107c10 */ /* 0x000fe2000ff1e0ff */
[----:B------:R-:W-:Y:S01]  /*6620*/  ULDC.64 UR4, c[0x0][0x8f8] ;  /* 0x00023e0000047ab9 */ /* 0x000fe20000000a00 */
[----:B------:R-:W-:Y:S01]  /*6630*/  UIADD3 UR36, UR36, 0x1, URZ ;  /* 0x0000000124247890 */ /* 0x000fe2000fffe03f */
[----:B------:R-:W-:Y:S01]  /*6640*/  PRMT R3, RZ, 0x7610, R3 ;  /* 0x00007610ff037816 */ /* 0x000fe20000000003 */
[----:B------:R-:W-:Y:S01]  /*6650*/  UMOV UR47, 0xffffffff ;  /* 0xffffffff002f7882 */ /* 0x000fe20000000000 */
[----:B------:R-:W-:Y:S01]  /*6660*/  IADD3.X R17, R17, UR39, RZ, P0, !PT ;  /* 0x0000002711117c10 */ /* 0x000fe200087fe4ff */
[----:B------:R-:W-:Y:S01]  /*6670*/  UISETP.NE.AND UP0, UPT, UR36, 0x4, UPT ;  /* 0x000000042400788c */ /* 0x000fe2000bf05270 */
[----:B------:R-:W-:Y:S01]  /*6680*/  ISETP.GE.U32.AND P0, PT, R16, UR4, PT ;  /* 0x0000000410007c0c */ /* 0x000fe2000bf06070 */
[----:B------:R-:W-:Y:S02]  /*6690*/  IMAD.MOV.U32 R23, RZ, RZ, -0x1 ;  /* 0xffffffffff177424 */ /* 0x000fe400078e00ff */
[----:B------:R-:W-:Y:S01]  /*66a0*/  USEL UR36, UR36, URZ, UP0 ;  /* 0x0000003f24247287 */ /* 0x000fe20008000000 */
[----:B------:R-:W-:Y:S01]  /*66b0*/  ISETP.GE.U32.AND.EX P0, PT, R17, UR5, PT, P0 ;  /* 0x0000000511007c0c */ /* 0x000fe2000bf06100 */
[----:B------:R-:W-:-:S12]  /*66c0*/  IMAD.MOV.U32 R158, RZ, RZ, -0x1 ;  /* 0xffffffffff9e7424 */ /* 0x000fd800078e00ff */
[----:B------:R-:W-:Y:S05]  /*66d0*/  @P0 BRA `(.L_x_136) ;  /* 0x0000000400600947 */ /* 0x000fea0003800000 */
[----:B------:R-:W2:Y:S01]  /*66e0*/  LDC.64 R10, c[0x0][0x8d0] ;  /* 0x00023400ff0a7b82 */ /* 0x000ea20000000a00 */
[----:B------:R-:W3:Y:S01]  /*66f0*/  S2R R23, SR_CTAID.X ;  /* 0x0000000000177919 */ /* 0x000ee20000002500 */
[----:B------:R-:W-:Y:S02]  /*6700*/  IMAD.MOV.U32 R8, RZ, RZ, R16 ;  /* 0x000000ffff087224 */ /* 0x000fe400078e0010 */
[----:B------:R-:W-:-:S04]  /*6710*/  IMAD.MOV.U32 R9, RZ, RZ, R17 ;  /* 0x000000ffff097224 */ /* 0x000fc800078e0011 */
[----:B-1----:R-:W1:Y:S08]  /*6720*/  LDC R12, c[0x0][0x8d8] ;  /* 0x00023600ff0c7b82 */ /* 0x002e700000000800 */
[----:B------:R-:W4:Y:S01]  /*6730*/  LDC.64 R14, c[0x0][0x8c8] ;  /* 0x00023200ff0e7b82 */ /* 0x000f220000000a00 */
[----:B--2---:R-:W-:-:S04]  /*6740*/  ISETP.NE.U32.AND P0, PT, R10, RZ, PT ;  /* 0x000000ff0a00720c */ /* 0x004fc80003f05070 */
[----:B------:R-:W-:-:S13]  /*6750*/  ISETP.NE.AND.EX P0, PT, R11, RZ, PT, P0 ;  /* 0x000000ff0b00720c */ /* 0x000fda0003f05300 */
[----:B-1-34-:R-:W-:Y:S05]  /*6760*/  @!P0 BRA `(.L_x_137) ;  /* 0x0000000000288947 */ /* 0x01afea0003800000 */
[----:B------:R-:W1:Y:S02]  /*6770*/  LDC R3, c[0x0][0x8dc] ;  /* 0x00023700ff037b82 */ /* 0x000e640000000800 */
[----:B-1----:R-:W-:-:S05]  /*6780*/  IADD3 R3, P0, R16, R3, RZ ;  /* 0x0000000310037210 */ /* 0x002fca0007f1e0ff */
        /* <DEDUP_REMOVED lines=8> */
.L_x_137:
[----:B------:R-:W1:Y:S01]  /*6810*/  S2R R13, SR_CTAID.Y ;  /* 0x00000000000d7919 */ /* 0x000e620000002600 */
[-CC-:B------:R-:W-:Y:S01]  /*6820*/  SHF.R.U64 R31, R8, R12.reuse, R9.reuse ;  /* 0x0000000c081f7219 */ /* 0x180fe20000001209 */
[----:B------:R-:W2:Y:S01]  /*6830*/  LDC.64 R20, c[0x0][0x8e8] ;  /* 0x00023a00ff147b82 */ /* 0x000ea20000000a00 */
[----:B------:R-:W-:Y:S01]  /*6840*/  SHF.R.U32.HI R3, RZ, R12, R9 ;  /* 0x0000000cff037219 */ /* 0x000fe20000011609 */
[----:B------:R-:W-:Y:S01]  /*6850*/  ULDC UR4, c[0x0][0x150] ;  /* 0x0000540000047ab9 */ /* 0x000fe20000000800 */
[----:B------:R-:W-:Y:S02]  /*6860*/  IADD3 R7, P0, RZ, -R31, RZ ;  /* 0x8000001fff077210 */ /* 0x000fe40007f1e0ff */
[----:B------:R-:W-:Y:S02]  /*6870*/  I2FP.F32.U32 R9, R23 ;  /* 0x0000001700097245 */ /* 0x000fe40000201000 */
[----:B------:R-:W-:Y:S01]  /*6880*/  IADD3.X R3, RZ, ~R3, RZ, P0, !PT ;  /* 0x80000003ff037210 */ /* 0x000fe200007fe4ff */
[----:B------:R-:W3:Y:S01]  /*6890*/  LDC R8, c[0x0][0x8c0] ;  /* 0x00023000ff087b82 */ /* 0x000ee20000000800 */
[----:B------:R-:W-:-:S04]  /*68a0*/  IMAD.WIDE.U32 R4, R7, R14, R16 ;  /* 0x0000000e07047225 */ /* 0x000fc800078e0010 */
[----:B------:R-:W-:Y:S01]  /*68b0*/  FMUL R9, R9, UR4 ;  /* 0x0000000409097c20 */ /* 0x000fe20008400000 */
[----:B------:R-:W-:Y:S01]  /*68c0*/  ULDC UR4, c[0x0][0x154] ;  /* 0x0000550000047ab9 */ /* 0x000fe20000000800 */
[----:B------:R-:W-:Y:S02]  /*68d0*/  IMAD R6, R3, R14, RZ ;  /* 0x0000000e03067224 */ /* 0x000fe400078e02ff */
[----:B------:R-:W4:Y:S02]  /*68e0*/  LDC R14, c[0x0][0x8b0] ;  /* 0x00022c00ff0e7b82 */ /* 0x000f240000000800 */
[----:B------:R-:W-:Y:S01]  /*68f0*/  IMAD R3, R7, R15, R6 ;  /* 0x0000000f07037224 */ /* 0x000fe200078e0206 */
[----:B------:R-:W5:Y:S03]  /*6900*/  F2I.U32.TRUNC.NTZ R9, R9 ;  /* 0x0000000900097305 */ /* 0x000f66000020f000 */
[----:B------:R-:W-:-:S02]  /*6910*/  IMAD.IADD R3, R5, 0x1, R3 ;  /* 0x0000000105037824 */ /* 0x000fc400078e0203 */
[----:B------:R-:W4:Y:S01]  /*6920*/  LDC R11, c[0x0][0x900] ;  /* 0x00024000ff0b7b82 */ /* 0x000f220000000800 */
[----:B--2---:R-:W-:-:S04]  /*6930*/  ISETP.NE.U32.AND P0, PT, R20, RZ, PT ;  /* 0x000000ff1400720c */ /* 0x004fc80003f05070 */
[----:B------:R-:W-:-:S03]  /*6940*/  ISETP.NE.AND.EX P0, PT, R21, RZ, PT, P0 ;  /* 0x000000ff1500720c */ /* 0x000fc60003f05300 */
[----:B------:R-:W2:Y:S01]  /*6950*/  LDC R6, c[0x0][0x144] ;  /* 0x00005100ff067b82 */ /* 0x000ea20000000800 */
[-C--:B---3--:R-:W-:Y:S01]  /*6960*/  SHF.R.U64 R12, R4, R8.reuse, R3 ;  /* 0x00000008040c7219 */ /* 0x088fe20000001203 */
[----:B-----5:R-:W-:Y:S01]  /*6970*/  IMAD.MOV R9, RZ, RZ, -R9 ;  /* 0x000000ffff097224 */ /* 0x020fe200078e0a09 */
[----:B-1----:R-:W-:Y:S02]  /*6980*/  I2FP.F32.U32 R4, R13 ;  /* 0x0000000d00047245 */ /* 0x002fe40000201000 */
[----:B------:R-:W-:-:S03]  /*6990*/  SHF.R.U32.HI R3, RZ, R8, R3 ;  /* 0x00000008ff037219 */ /* 0x000fc60000011603 */
[----:B------:R-:W1:Y:S01]  /*69a0*/  LDC R24, c[0x0][0x148] ;  /* 0x00005200ff187b82 */ /* 0x000e620000000800 */
[----:B------:R-:W-:Y:S01]  /*69b0*/  FMUL R7, R4, UR4 ;  /* 0x0000000404077c20 */ /* 0x000fe20008400000 */
[-CC-:B----4-:R-:W-:Y:S01]  /*69c0*/  SHF.R.U64 R10, R12, R14.reuse, R3.reuse ;  /* 0x0000000e0c0a7219 */ /* 0x190fe20000001203 */
[----:B------:R-:W-:Y:S01]  /*69d0*/  IMAD.MOV.U32 R4, RZ, RZ, -0x1 ;  /* 0xffffffffff047424 */ /* 0x000fe200078e00ff */
[----:B------:R-:W-:Y:S01]  /*69e0*/  SHF.R.U32.HI R3, RZ, R14, R3 ;  /* 0x0000000eff037219 */ /* 0x000fe20000011603 */
[----:B------:R3:W4:Y:S03]  /*69f0*/  F2I.U32.TRUNC.NTZ R15, R7 ;  /* 0x00000007000f7305 */ /* 0x000726000020f000 */
[----:B------:R-:W1:Y:S01]  /*6a00*/  LDC R25, c[0x0][0x8a8] ;  /* 0x00022a00ff197b82 */ /* 0x000e620000000800 */
[-C--:B------:R-:W-:Y:S02]  /*6a10*/  SHF.L.U32 R4, R4, R11.reuse, RZ ;  /* 0x0000000b04047219 */ /* 0x080fe400000006ff */
[----:B------:R-:W-:-:S02]  /*6a20*/  SHF.R.U64 R14, R10, R11, R3 ;  /* 0x0000000b0a0e7219 */ /* 0x000fc40000001203 */
[-C--:B------:R-:W-:Y:S02]  /*6a30*/  SHF.R.U32.HI R5, RZ, R11.reuse, R3 ;  /* 0x0000000bff057219 */ /* 0x080fe40000011603 */
[----:B------:R-:W-:Y:S01]  /*6a40*/  SHF.L.U32 R29, R0, R11, RZ ;  /* 0x0000000b001d7219 */ /* 0x000fe200000006ff */
[----:B------:R-:W1:Y:S01]  /*6a50*/  LDC R27, c[0x0][0x8f0] ;  /* 0x00023c00ff1b7b82 */ /* 0x000e620000000800 */
[----:B--2---:R-:W-:Y:S01]  /*6a60*/  IMAD R26, R6, R9, R23 ;  /* 0x00000009061a7224 */ /* 0x004fe200078e0217 */
[----:B------:R-:W-:Y:S01]  /*6a70*/  LOP3.LUT R23, RZ, R4, RZ, 0x33, !PT ;  /* 0x00000004ff177212 */ /* 0x000fe200078e33ff */
[----:B------:R-:W-:-:S05]  /*6a80*/  IMAD.MOV.U32 R4, RZ, RZ, R14 ;  /* 0x000000ffff047224 */ /* 0x000fca00078e000e */
[----:B------:R-:W2:Y:S08]  /*6a90*/  LDC R28, c[0x0][0x8e0] ;  /* 0x00023800ff1c7b82 */ /* 0x000eb00000000800 */
[----:B------:R-:W1:Y:S01]  /*6aa0*/  LDC R30, c[0x0][0x8b8] ;  /* 0x00022e00ff1e7b82 */ /* 0x000e620000000800 */
[----:B---34-:R-:W-:Y:S05]  /*6ab0*/  @!P0 BRA `(.L_x_138) ;  /* 0x0000000000288947 */ /* 0x018fea0003800000 */
[----:B------:R-:W3:Y:S02]  /*6ac0*/  LDC R3, c[0x0][0x8f4] ;  /* 0x00023d00ff037b82 */ /* 0x000ee40000000800 */
[----:B---3--:R-:W-:-:S05]  /*6ad0*/  IADD3 R3, P0, R14, R3, RZ ;  /* 0x000000030e037210 */ /* 0x008fca0007f1e0ff */
        /* <DEDUP_REMOVED lines=8> */
.L_x_138:
[----:B------:R-:W-:Y:S01]  /*6b60*/  ISETP.NE.AND P0, PT, R2, 0x1, PT ;  /* 0x000000010200780c */ /* 0x000fe20003f05270 */
[----:B------:R-:W-:Y:S01]  /*6b70*/  IMAD.MOV R15, RZ, RZ, -R15 ;  /* 0x000000ffff0f7224 */ /* 0x000fe200078e0a0f */
[----:B-1----:R-:W-:Y:S01]  /*6b80*/  SHF.R.U64 R0, R4, R27, R5 ;  /* 0x0000001b04007219 */ /* 0x002fe20000001205 */
[----:B------:R-:W-:Y:S01]  /*6b90*/  VIADD R5, R25, 0xffffffff ;  /* 0xffffffff19057836 */ /* 0x000fe20000000000 */
[----:B------:R-:W-:Y:S02]  /*6ba0*/  LOP3.LUT R23, R10, R23, RZ, 0xc0, !PT ;  /* 0x000000170a177212 */ /* 0x000fe400078ec0ff */
[----:B------:R-:W-:Y:S01]  /*6bb0*/  R2UR UR47, R31 ;  /* 0x000000001f2f72ca */ /* 0x000fe200000e0000 */
[----:B------:R-:W-:Y:S01]  /*6bc0*/  IMAD.MOV R3, RZ, RZ, -R0 ;  /* 0x000000ffff037224 */ /* 0x000fe200078e0a00 */
[----:B------:R-:W-:Y:S01]  /*6bd0*/  LOP3.LUT R5, R12, R5, RZ, 0xc0, !PT ;  /* 0x000000050c057212 */ /* 0x000fe200078ec0ff */
[----:B------:R-:W-:Y:S02]  /*6be0*/  IMAD R23, R29, R0, R23 ;  /* 0x000000001d177224 */ /* 0x000fe400078e0217 */
[----:B--2---:R-:W-:Y:S01]  /*6bf0*/  IMAD R0, R3, R28, R14 ;  /* 0x0000001c03007224 */ /* 0x004fe200078e020e */
[----:B------:R-:W-:Y:S01]  /*6c00*/  MOV R3, 0x1 ;  /* 0x0000000100037802 */ /* 0x000fe20000000f00 */
[----:B------:R-:W-:-:S02]  /*6c10*/  @P0 IMAD R26, R24, R15, R13 ;  /* 0x0000000f181a0224 */ /* 0x000fc400078e020d */
[----:B------:R-:W-:Y:S02]  /*6c20*/  IMAD R0, R0, R25, R5 ;  /* 0x0000001900007224 */ /* 0x000fe400078e0205 */
[----:B------:R-:W-:-:S05]  /*6c30*/  IMAD R23, R23, R30, R26 ;  /* 0x0000001e17177224 */ /* 0x000fca00078e021a */
[----:B------:R-:W-:Y:S02]  /*6c40*/  SEL R158, R0, R23, !P0 ;  /* 0x00000017009e7207 */ /* 0x000fe40004000000 */
[----:B------:R-:W-:-:S07]  /*6c50*/  SEL R23, R23, R0, !P0 ;  /* 0x0000000017177207 */ /* 0x000fce0004000000 */
.L_x_136:
[----:B------:R-:W-:Y:S01]  /*6c60*/  UIADD3 UR50, UR51, UR50, URZ ;  /* 0x0000003233327290 */ /* 0x000fe2000fffe03f */
[----:B------:R-:W-:Y:S01]  /*6c70*/  LOP3.LUT P0, RZ, R3, 0xff, RZ, 0xc0, !PT ;  /* 0x000000ff03ff7812 */ /* 0x000fe2000780c0ff */
[----:B------:R-:W-:Y:S02]  /*6c80*/  UIADD3 UR48, UR48, 0x8, URZ ;  /* 0x0000000830307890 */ /* 0x000fe4000fffe03f */
[----:B------:R-:W-:Y:S02]  /*6c90*/  USHF.R.U32.HI UR4, URZ, 0x2, UR50 ;  /* 0x000000023f047899 */ /* 0x000fe40008011632 */
[----:B------:R-:W-:Y:S02]  /*6ca0*/  UISETP.GT.U32.AND UP0, UPT, UR50, 0x3, UPT ;  /* 0x000000033200788c */ /* 0x000fe4000bf04070 */
[----:B------:R-:W-:Y:S02]  /*6cb0*/  ULOP3.LUT UR4, UR4, 0x1, URZ, 0xc0, !UPT ;  /* 0x0000000104047892 */ /* 0x000fe4000f8ec03f */
[----:B------:R-:W-:-:S02]  /*6cc0*/  UISETP.LT.U32.AND UP1, UPT, UR51, 0x4, UP0 ;  /* 0x000000043300788c */ /* 0x000fc40008721070 */
[----:B------:R-:W-:Y:S02]  /*6cd0*/  UISETP.NE.U32.AND UP2, UPT, UR4, 0x1, UPT ;  /* 0x000000010400788c */ /* 0x000fe4000bf45070 */
[----:B------:R-:W-:Y:S02]  /*6ce0*/  USEL UR5, URZ, 0x1, !UP1 ;  /* 0x000000013f057887 */ /* 0x000fe4000c800000 */
[----:B------:R-:W-:Y:S02]  /*6cf0*/  UISETP.GT.U32.AND UP0, UPT, UR51, 0x3, !UP2 ;  /* 0x000000033300788c */ /* 0x000fe4000d704070 */
[----:B------:R-:W-:Y:S02]  /*6d00*/  ULOP3.LUT UR50, UR50, 0x3, URZ, 0xc0, !UPT ;  /* 0x0000000332327892 */ /* 0x000fe4000f8ec03f */
[----:B------:R-:W-:-:S04]  /*6d10*/  USEL UR4, URZ, 0x1, !UP0 ;  /* 0x000000013f047887 */ /* 0x000fc8000c000000 */
[----:B------:R-:W-:Y:S01]  /*6d20*/  ULOP3.LUT UR49, UR4, UR49, UR5, 0x96, !UPT ;  /* 0x0000003104317292 */ /* 0x000fe2000f8e9605 */
[----:B------:R-:W-:Y:S11]  /*6d30*/  @P0 BRA `(.L_x_139) ;  /* 0xffffffa8006c0947 */ /* 0x000ff6000383ffff */
[----:B------:R-:W-:-:S13]  /*6d40*/  PLOP3.LUT P0, PT, PT, PT, PT, 0x8, 0x0 ;  /* 0x000000000000781c */ /* 0x000fda0003f0e170 */
.L_x_21:
[----:B------:R-:W-:Y:S05]  /*6d50*/  @P0 BRA `(.L_x_13) ;  /* 0x0000002c00e00947 */ /* 0x000fea0003800000 */
[----:B------:R-:W-:Y:S01]  /*6d60*/  ULDC.64 UR6, c[0x0][0x588] ;  /* 0x0001620000067ab9 */ /* 0x000fe20000000a00 */
[----:B------:R-:W-:Y:S01]  /*6d70*/  ISETP.NE.AND.EX P1, PT, R165, RZ, PT, P1 ;  /* 0x000000ffa500720c */ /* 0x000fe20003f25310 */
[----:B------:R-:W-:-:S04]  /*6d80*/  DEPBAR.LE SB0, 0x0 ;  /* 0x000080000000791a */ /* 0x000fc80000000000 */
[----:B------:R-:W-:Y:S01]  /*6d90*/  ISETP.NE.U32.AND P0, PT, RZ, UR6, PT ;  /* 0x00000006ff007c0c */ /* 0x000fe2000bf05070 */
[----:B------:R-:W-:Y:S03]  /*6da0*/  BSSY B0, `(.L_x_140) ;  /* 0x0000014000007945 */ /* 0x000fe60003800000 */
[----:B------:R-:W-:-:S13]  /*6db0*/  ISETP.NE.AND.EX P0, PT, RZ, UR7, PT, P0 ;  /* 0x00000007ff007c0c */ /* 0x000fda000bf05300 */
[----:B------:R-:W-:Y:S05]  /*6dc0*/  @P0 BRA P1, `(.L_x_141) ;  /* 0x0000000000440947 */ /* 0x000fea0000800000 */
[----:B------:R-:W-:-:S04]  /*6dd0*/  ISETP.NE.U32.AND P0, PT, R166, RZ, PT ;  /* 0x000000ffa600720c */ /* 0x000fc80003f05070 */
[----:B------:R-:W-:-:S13]  /*6de0*/  ISETP.NE.AND.EX P0, PT, R165, RZ, PT, P0 ;  /* 0x000000ffa500720c */ /* 0x000fda0003f05300 */
[----:B------:R-:W-:Y:S05]  /*6df0*/  @!P0 BRA `(.L_x_142) ;  /* 0x00000000002c8947 */ /* 0x000fea0003800000 */
[----:B------:R-:W-:-:S13]  /*6e00*/  LOP3.LUT P0, RZ, R154, 0xff, RZ, 0xc0, !PT ;  /* 0x000000ff9aff7812 */ /* 0x000fda000780c0ff */
[----:B------:R-:W-:Y:S05]  /*6e10*/  @!P0 BRA `(.L_x_143) ;  /* 0x0000000000108947 */ /* 0x000fea0003800000 */
[----:B-----5:R-:W-:-:S13]  /*6e20*/  FSETP.NEU.AND P0, PT, R155, RZ, PT ;  /* 0x000000ff9b00720b */ /* 0x020fda0003f0d000 */
[----:B------:R-:W-:Y:S05]  /*6e30*/  @!P0 BREAK B0 ;  /* 0x0000000000008942 */ /* 0x000fea0003800000 */
[----:B------:R-:W-:Y:S05]  /*6e40*/  @P0 BRA `(.L_x_141) ;  /* 0x0000000000240947 */ /* 0x000fea0003800000 */
[----:B------:R-:W-:Y:S05]  /*6e50*/  BRA `(.L_x_13) ;  /* 0x0000002c00a07947 */ /* 0x000fea0003800000 */
.L_x_143:
[----:B------:R-:W-:-:S04]  /*6e60*/  ISETP.NE.U32.AND P0, PT, RZ, UR6, PT ;  /* 0x00000006ff007c0c */ /* 0x000fc8000bf05070 */
[----:B------:R-:W-:-:S13]  /*6e70*/  ISETP.NE.AND.EX P0, PT, RZ, UR7, PT, P0 ;  /* 0x00000007ff007c0c */ /* 0x000fda000bf05300 */
[----:B------:R-:W-:Y:S05]  /*6e80*/  @!P0 BREAK B0 ;  /* 0x0000000000008942 */ /* 0x000fea0003800000 */
[----:B------:R-:W-:Y:S05]  /*6e90*/  @P0 BRA `(.L_x_141) ;  /* 0x0000000000100947 */ /* 0x000fea0003800000 */
[----:B------:R-:W-:Y:S05]  /*6ea0*/  BRA `(.L_x_13) ;  /* 0x0000002c008c7947 */ /* 0x000fea0003800000 */
.L_x_142:
[----:B-----5:R-:W-:-:S13]  /*6eb0*/  FSETP.NEU.AND P0, PT, R155, RZ, PT ;  /* 0x000000ff9b00720b */ /* 0x020fda0003f0d000 */
[----:B------:R-:W-:Y:S05]  /*6ec0*/  @!P0 BREAK B0 ;  /* 0x0000000000008942 */ /* 0x000fea0003800000 */
[----:B------:R-:W-:Y:S05]  /*6ed0*/  @!P0 BRA `(.L_x_13) ;  /* 0x0000002c00808947 */ /* 0x000fea0003800000 */
.L_x_141:
[----:B-1----:R-:W-:Y:S05]  /*6ee0*/  BSYNC B0 ;  /* 0x0000000000007941 */ /* 0x002fea0003800000 */
.L_x_140:
[----:B------:R-:W-:-:S04]  /*6ef0*/  LOP3.LUT R19, R19, 0x1, RZ, 0xfc, !PT ;  /* 0x0000000113137812 */ /* 0x000fc800078efcff */
[----:B------:R-:W-:-:S13]  /*6f00*/  ISETP.NE.AND P0, PT, R19, 0x3, PT ;  /* 0x000000031300780c */ /* 0x000fda0003f05270 */
[----:B------:R-:W-:Y:S05]  /*6f10*/  @!P0 BRA `(.L_x_144) ;  /* 0x0000000000048947 */ /* 0x000fea0003800000 */
[----:B------:R-:W-:Y:S01]  /*6f20*/  BPT.TRAP 0x1 ;  /* 0x000000040000795c */ /* 0x000fe20000300000 */
.L_x_144:
[----:B------:R-:W1:Y:S01]  /*6f30*/  S2UR UR5, SR_CgaCtaId ;  /* 0x00000000000579c3 */ /* 0x000e620000008800 */
[----:B------:R-:W-:Y:S02]  /*6f40*/  UMOV UR4, 0x400 ;  /* 0x0000040000047882 */ /* 0x000fe40000000000 */
[----:B-1----:R-:W-:-:S04]  /*6f50*/  ULEA UR4, UR5, UR4, 0x18 ;  /* 0x0000000405047291 */ /* 0x002fc8000f8ec03f */
[----:B------:R-:W-:-:S04]  /*6f60*/  ULEA UR4, UR36, UR4, 0x3 ;  /* 0x0000000424047291 */ /* 0x000fc8000f8e183f */
[----:B------:R-:W-:-:S04]  /*6f70*/  UIADD3 UR4, UR4, 0x60, URZ ;  /* 0x0000006004047890 */ /* 0x000fc8000fffe03f */
[----:B------:R-:W-:-:S09]  /*6f80*/  UPRMT UR4, UR5, 0x654, UR4 ;  /* 0x0000065405047896 */ /* 0x000fd20008000004 */
[----:B------:R-:W-:Y:S01]  /*6f90*/  SYNCS.ARRIVE.TRANS64.RED.A1T0 RZ, [UR4], RZ ;  /* 0x000000ffffff79a7 */ /* 0x000fe20008100404 */
[----:B------:R-:W-:Y:S05]  /*6fa0*/  BRA `(.L_x_13) ;  /* 0x0000002c004c7947 */ /* 0x000fea0003800000 */
.L_x_12:
[----:B------:R-:W-:Y:S01]  /*6fb0*/  ULDC.64 UR4, c[0x0][0x8f8] ;  /* 0x00023e0000047ab9 */ /* 0x000fe20000000a00 */
[----:B------:R-:W-:Y:S01]  /*6fc0*/  PRMT R10, RZ, 0x7610, R10 ;  /* 0x00007610ff0a7816 */ /* 0x000fe2000000000a */
[----:B------:R-:W-:Y:S01]  /*6fd0*/  IMAD.MOV.U32 R21, RZ, RZ, -0x1 ;  /* 0xffffffffff157424 */ /* 0x000fe200078e00ff */
[----:B------:R-:W-:Y:S01]  /*6fe0*/  ISETP.GE.U32.AND P0, PT, R16, UR4, PT ;  /* 0x0000000410007c0c */ /* 0x000fe2000bf06070 */
[----:B------:R-:W-:Y:S02]  /*6ff0*/  IMAD.MOV.U32 R20, RZ, RZ, -0x1 ;  /* 0xffffffffff147424 */ /* 0x000fe400078e00ff */
[----:B------:R-:W-:Y:S01]  /*7000*/  IMAD.MOV.U32 R13, RZ, RZ, -0x1 ;  /* 0xffffffffff0d7424 */ /* 0x000fe200078e00ff */
[----:B------:R-:W-:-:S13]  /*7010*/  ISETP.GE.U32.AND.EX P0, PT, R17, UR5, PT, P0 ;  /* 0x0000000511007c0c */ /* 0x000fda000bf06100 */
        /* <DEDUP_REMOVED lines=19> */
.L_x_146:
        /* <DEDUP_REMOVED lines=10> */
[----:B------:R-:W-:-:S03]  /*71f0*/  IMAD R13, R13, R29, R12 ;  /* 0x0000001d0d0d7224 */ /* 0x000fc600078e020c */
        /* <DEDUP_REMOVED lines=9> */
[----:B------:R-:W-:Y:S02]  /*7290*/  SHF.R.U32.HI R10, RZ, R26, R11 ;  /* 0x0000001aff0a7219 */ /* 0x000fe4000001160b */
[----:B------:R-:W-:Y:S02]  /*72a0*/  MOV R11, 0xffffffff ;  /* 0xffffffff000b7802 */ /* 0x000fe40000000f00 */
        /* <DEDUP_REMOVED lines=17> */
.L_x_147:
[----:B------:R-:W-:Y:S01]  /*73c0*/  ISETP.NE.AND P0, PT, R2, 0x1, PT ;  /* 0x000000010200780c */ /* 0x000fe20003f05270 */
[----:B------:R-:W-:Y:S01]  /*73d0*/  USHF.L.U32 UR4, UR38, UR4, URZ ;  /* 0x0000000426047299 */ /* 0x000fe2000800063f */
[----:B--2---:R-:W-:Y:S01]  /*73e0*/  SHF.R.U64 R10, R10, R28, R11 ;  /* 0x0000001c0a0a7219 */ /* 0x004fe2000000120b */
[----:B------:R-:W-:Y:S01]  /*73f0*/  VIADD R21, R27, 0xffffffff ;  /* 0xffffffff1b157836 */ /* 0x000fe20000000000 */
[----:B------:R-:W-:Y:S01]  /*7400*/  LOP3.LUT R7, R25, R32, RZ, 0xc0, !PT ;  /* 0x0000002019077212 */ /* 0x000fe200078ec0ff */
[----:B------:R-:W-:Y:S02]  /*7410*/  IMAD.MOV.U32 R13, RZ, RZ, R23 ;  /* 0x000000ffff0d7224 */ /* 0x000fe400078e0017 */
[----:B------:R-:W-:Y:S01]  /*7420*/  IMAD.MOV R11, RZ, RZ, -R10 ;  /* 0x000000ffff0b7224 */ /* 0x000fe200078e0a0a */
[----:B------:R-:W-:Y:S01]  /*7430*/  LOP3.LUT R21, R20, R21, RZ, 0xc0, !PT ;  /* 0x0000001514157212 */ /* 0x000fe200078ec0ff */
[----:B------:R-:W-:Y:S02]  /*7440*/  IMAD R7, R10, UR4, R7 ;  /* 0x000000040a077c24 */ /* 0x000fe4000f8e0207 */
[----:B------:R-:W-:-:S02]  /*7450*/  IMAD.MOV.U32 R10, RZ, RZ, 0x1 ;  /* 0x00000001ff0a7424 */ /* 0x000fc400078e00ff */
[----:B------:R-:W-:Y:S02]  /*7460*/  @P0 IMAD R8, R9, R24, R6 ;  /* 0x0000001809080224 */ /* 0x000fe400078e0206 */
[----:B---3--:R-:W-:Y:S02]  /*7470*/  IMAD R6, R11, R29, R26 ;  /* 0x0000001d0b067224 */ /* 0x008fe400078e021a */
[----:B----4-:R-:W-:Y:S02]  /*7480*/  IMAD R8, R7, R33, R8 ;  /* 0x0000002107087224 */ /* 0x010fe400078e0208 */
[----:B------:R-:W-:-:S05]  /*7490*/  IMAD R21, R6, R27, R21 ;  /* 0x0000001b06157224 */ /* 0x000fca00078e0215 */
[----:B------:R-:W-:Y:S02]  /*74a0*/  SEL R20, R21, R8, !P0 ;  /* 0x0000000815147207 */ /* 0x000fe40004000000 */
[----:B------:R-:W-:-:S07]  /*74b0*/  SEL R21, R8, R21, !P0 ;  /* 0x0000001508157207 */ /* 0x000fce0004000000 */
.L_x_145:
[----:B------:R-:W-:-:S08]  /*74c0*/  NOP ;  /* 0x0000000000007918 */ /* 0x000fd00000000000 */
[----:B------:R-:W2:-:S00]  /*74d0*/  USETMAXREG.DEALLOC.CTAPOOL 0x28 ;  /* 0x00000028000079c8 */ /* 0x000e8000080e0500 */
[----:B--2---:R-:W-:-:S13]  /*74e0*/  ISETP.NE.AND P0, PT, R0, 0x1, PT ;  /* 0x000000010000780c */ /* 0x004fda0003f05270 */
[----:B------:R-:W-:Y:S05]  /*74f0*/  @!P0 BRA `(.L_x_13) ;  /* 0x0000002400f88947 */ /* 0x000fea0003800000 */
[----:B------:R-:W-:Y:S05]  /*7500*/  @!P4 BRA `(.L_x_148) ;  /* 0x000000180010c947 */ /* 0x000fea0003800000 */
[----:B------:R-:W-:-:S04]  /*7510*/  PRMT R3, R3, 0x9910, RZ ;  /* 0x0000991003037816 */ /* 0x000fc800000000ff */
[----:B------:R-:W-:-:S04]  /*7520*/  ISETP.NE.AND P0, PT, R3, RZ, PT ;  /* 0x000000ff0300720c */ /* 0x000fc80003f05270 */
[----:B------:R-:W-:-:S13]  /*7530*/  ISETP.NE.OR P0, PT, R0, 0x2, !P0 ;  /* 0x000000020000780c */ /* 0x000fda0004705670 */
[----:B------:R-:W-:Y:S05]  /*7540*/  @P0 BRA `(.L_x_13) ;  /* 0x0000002400e40947 */ /* 0x000fea0003800000 */
[----:B------:R-:W-:-:S13]  /*7550*/  LOP3.LUT P1, RZ, R10, 0xff, RZ, 0xc0, !PT ;  /* 0x000000ff0aff7812 */ /* 0x000fda000782c0ff */
[----:B------:R-:W-:Y:S05]  /*7560*/  @!P1 BRA `(.L_x_149) ;  /* 0x0000000000189947 */ /* 0x000fea0003800000 */
[----:B------:R-:W-:Y:S01]  /*7570*/  UMOV UR4, 0x400 ;  /* 0x0000040000047882 */ /* 0x000fe20000000000 */
[----:B------:R-:W-:Y:S01]  /*7580*/  IMAD.MOV.U32 R0, RZ, RZ, RZ ;  /* 0x000000ffff007224 */ /* 0x000fe200078e00ff */
[----:B-1----:R-:W-:-:S04]  /*7590*/  ULEA UR4, UR37, UR4, 0x18 ;  /* 0x0000000425047291 */ /* 0x002fc8000f8ec03f */
[----:B------:R-:W-:-:S05]  /*75a0*/  SHF.L.U32 R0, R0, 0x1f, RZ ;  /* 0x0000001f00007819 */ /* 0x000fca00000006ff */
[----:B------:R-:W1:Y:S02]  /*75b0*/  SYNCS.PHASECHK.TRANS64.TRYWAIT P0, [UR4+0x88], R0 ;  /* 0x00008800ff0075a7 */ /* 0x000e640008000144 */
[----:B-1----:R-:W-:Y:S05]  /*75c0*/  @!P0 BRA `(.L_x_150) ;  /* 0x00000028009c8947 */ /* 0x002fea0003800000 */
.L_x_149:
[----:B------:R-:W-:Y:S01]  /*75d0*/  PRMT R8, RZ, 0x7610, R8 ;  /* 0x00007610ff087816 */ /* 0x000fe20000000008 */
[----:B------:R-:W-:Y:S06]  /*75e0*/  @P2 BRA `(.L_x_151) ;  /* 0x0000000000242947 */ /* 0x000fec0003800000 */
[----:B------:R-:W-:Y:S02]  /*75f0*/  ULDC.64 UR4, c[0x0][0x588] ;  /* 0x0001620000047ab9 */ /* 0x000fe40000000a00 */
[----:B------:R-:W-:-:S04]  /*7600*/  ISETP.NE.U32.AND P0, PT, RZ, UR4, PT ;  /* 0x00000004ff007c0c */ /* 0x000fc8000bf05070 */
[----:B------:R-:W-:-:S13]  /*7610*/  ISETP.NE.AND.EX P0, PT, RZ, UR5, PT, P0 ;  /* 0x00000005ff007c0c */ /* 0x000fda000bf05300 */
[----:B------:R-:W-:Y:S05]  /*7620*/  @!P0 BRA `(.L_x_152) ;  /* 0x00000000000c8947 */ /* 0x000fea0003800000 */
[----:B------:R3:W5:Y:S01]  /*7630*/  LDG.E R12, desc[UR42][R4.64] ;  /* 0x0000002a040c7981 */ /* 0x000762000c1e1900 */
[----:B------:R-:W-:Y:S01]  /*7640*/  IMAD.MOV.U32 R8, RZ, RZ, 0x1 ;  /* 0x00000001ff087424 */ /* 0x000fe200078e00ff */
[----:B------:R-:W-:Y:S06]  /*7650*/  BRA `(.L_x_151) ;  /* 0x0000000000087947 */ /* 0x000fec0003800000 */
.L_x_152:
[----:B------:R-:W2:Y:S01]  /*7660*/  LDC R12, c[0x0][0x580] ;  /* 0x00016000ff0c7b82 */ /* 0x000ea20000000800 */
[----:B------:R-:W-:-:S07]  /*7670*/  MOV R8, 0x1 ;  /* 0x0000000100087802 */ /* 0x000fce0000000f00 */
.L_x_151:
[----:B------:R-:W-:Y:S05]  /*7680*/  @!P1 BRA `(.L_x_153) ;  /* 0x0000001400389947 */ /* 0x000fea0003800000 */
[----:B-1----:R-:W1:Y:S01]  /*7690*/  LDC R3, c[0x0][0x8a8] ;  /* 0x00022a00ff037b82 */ /* 0x002e620000000800 */
[----:B------:R-:W-:Y:S01]  /*76a0*/  IMAD.MOV.U32 R0, RZ, RZ, -0x1 ;  /* 0xffffffffff007424 */ /* 0x000fe200078e00ff */
[----:B------:R-:W-:Y:S01]  /*76b0*/  ULDC UR4, c[0x0][0x900] ;  /* 0x0002400000047ab9 */ /* 0x000fe20000000800 */
[----:B------:R-:W-:Y:S01]  /*76c0*/  LOP3.LUT R9, R19, 0x2, RZ, 0xfc, !PT ;  /* 0x0000000213097812 */ /* 0x000fe200078efcff */
[----:B------:R-:W-:Y:S02]  /*76d0*/  USHF.L.U32 UR21, UR38, UR4, URZ ;  /* 0x0000000426157299 */ /* 0x000fe4000800063f */
[----:B------:R-:W-:Y:S01]  /*76e0*/  SHF.L.U32 R0, R0, UR4, RZ ;  /* 0x0000000400007c19 */ /* 0x000fe200080006ff */
[----:B------:R-:W-:Y:S01]  /*76f0*/  ULDC.64 UR22, c[0x0][0x198] ;  /* 0x0000660000167ab9 */ /* 0x000fe20000000a00 */
[----:B------:R-:W-:Y:S01]  /*7700*/  ULDC.64 UR4, c[0x0][0x588] ;  /* 0x0001620000047ab9 */ /* 0x000fe20000000a00 */
[----:B------:R-:W-:Y:S01]  /*7710*/  ULDC.64 UR6, c[0x0][0x8f8] ;  /* 0x00023e0000067ab9 */ /* 0x000fe20000000a00 */
[----:B------:R-:W-:Y:S01]  /*7720*/  LOP3.LUT R0, RZ, R0, RZ, 0x33, !PT ;  /* 0x00000000ff007212 */ /* 0x000fe200078e33ff */
[----:B------:R-:W-:Y:S01]  /*7730*/  ULDC.64 UR14, c[0x0][0x590] ;  /* 0x00016400000e7ab9 */ /* 0x000fe20000000a00 */
[----:B-1----:R-:W-:-:S07]  /*7740*/  VIADD R3, R3, 0xffffffff ;  /* 0xffffffff03037836 */ /* 0x002fce0000000000 */
.L_x_209:
[----:B------:R-:W-:Y:S02]  /*7750*/  ISETP.NE.U32.AND P0, PT, RZ, UR14, PT ;  /* 0x0000000eff007c0c */ /* 0x000fe4000bf05070 */
[----:B------:R-:W-:Y:S02]  /*7760*/  R2UR UR19, R21 ;  /* 0x00000000151372ca */ /* 0x000fe400000e0000 */
[----:B------:R-:W-:Y:S02]  /*7770*/  R2UR UR18, R20 ;  /* 0x00000000141272ca */ /* 0x000fe400000e0000 */
[----:B------:R-:W-:-:S09]  /*7780*/  ISETP.NE.AND.EX P0, PT, RZ, UR15, PT, P0 ;  /* 0x0000000fff007c0c */ /* 0x000fd2000bf05300 */
[----:B------:R-:W-:Y:S02]  /*7790*/  USHF.L.U32 UR19, UR19, 0x8, URZ ;  /* 0x0000000813137899 */ /* 0x000fe4000800063f */
[----:B------:R-:W-:Y:S02]  /*77a0*/  USHF.L.U32 UR18, UR18, 0x7, URZ ;  /* 0x0000000712127899 */ /* 0x000fe4000800063f */
[----:B--2-4-:R-:W-:Y:S10]  /*77b0*/  @!P0 BRA `(.L_x_154) ;  /* 0x00000000002c8947 */ /* 0x014ff40003800000 */
[----:B------:R-:W-:-:S04]  /*77c0*/  ISETP.NE.U32.AND P1, PT, RZ, UR4, PT ;  /* 0x00000004ff007c0c */ /* 0x000fc8000bf25070 */
[----:B------:R-:W-:-:S13]  /*77d0*/  ISETP.NE.AND.EX P1, PT, RZ, UR5, PT, P1 ;  /* 0x00000005ff007c0c */ /* 0x000fda000bf25310 */
[----:B------:R-:W-:Y:S05]  /*77e0*/  @!P1 BRA `(.L_x_155) ;  /* 0x0000000000189947 */ /* 0x000fea0003800000 */
[----:B---3--:R-:W1:Y:S01]  /*77f0*/  LDC.64 R4, c[0x0][0x588] ;  /* 0x00016200ff047b82 */ /* 0x008e620000000a00 */
[----:B------:R-:W-:-:S04]  /*7800*/  IMAD R7, R13, UR14, RZ ;  /* 0x0000000e0d077c24 */ /* 0x000fc8000f8e02ff */
[----:B-1----:R-:W-:-:S05]  /*7810*/  IMAD.WIDE R4, R7, 0x4, R4 ;  /* 0x0000000407047825 */ /* 0x002fca00078e0204 */
[----:B--2--5:R1:W5:Y:S01]  /*7820*/  LDG.E R12, desc[UR42][R4.64] ;  /* 0x0000002a040c7981 */ /* 0x024362000c1e1900 */
[----:B------:R-:W-:Y:S01]  /*7830*/  IMAD.MOV.U32 R8, RZ, RZ, 0x1 ;  /* 0x00000001ff087424 */ /* 0x000fe200078e00ff */
[----:B------:R-:W-:Y:S06]  /*7840*/  BRA `(.L_x_154) ;  /* 0x0000000000087947 */ /* 0x000fec0003800000 */
.L_x_155:
[----:B--2--5:R-:W4:Y:S01]  /*7850*/  LDC R12, c[0x0][0x580] ;  /* 0x00016000ff0c7b82 */ /* 0x024f220000000800 */
[----:B------:R-:W-:-:S07]  /*7860*/  IMAD.MOV.U32 R8, RZ, RZ, 0x1 ;  /* 0x00000001ff087424 */ /* 0x000fce00078e00ff */
.L_x_154:
[----:B------:R-:W-:Y:S05]  /*7870*/  @!P0 BRA `(.L_x_156) ;  /* 0x00000000001c8947 */ /* 0x000fea0003800000 */
[----:B------:R-:W-:-:S13]  /*7880*/  LOP3.LUT P2, RZ, R8, 0xff, RZ, 0xc0, !PT ;  /* 0x000000ff08ff7812 */ /* 0x000fda000784c0ff */
[----:B-1-3--:R-:W1:Y:S02]  /*7890*/  @!P2 LDC.64 R4, c[0x0][0x588] ;  /* 0x00016200ff04ab82 */ /* 0x00ae640000000a00 */
[----:B-1----:R-:W-:-:S04]  /*78a0*/  @!P2 ISETP.NE.U32.AND P0, PT, R4, RZ, PT ;  /* 0x000000ff0400a20c */ /* 0x002fc80003f05070 */
[----:B------:R-:W-:Y:S02]  /*78b0*/  @!P2 ISETP.NE.AND.EX P1, PT, R5, RZ, PT, P0 ;  /* 0x000000ff0500a20c */ /* 0x000fe40003f25300 */
[----:B--2-45:R-:W-:Y:S02]  /*78c0*/  @P2 FSETP.EQ.AND P0, PT, R12, RZ, PT ;  /* 0x000000ff0c00220b */ /* 0x034fe40003f02000 */
[----:B------:R-:W-:Y:S01]  /*78d0*/  @!P2 PLOP3.LUT P0, PT, P1, PT, PT, 0x8, 0x0 ;  /* 0x000000000000a81c */ /* 0x000fe20000f0e170 */
[----:B------:R-:W-:-:S12]  /*78e0*/  BRA `(.L_x_157) ;  /* 0x0000000000047947 */ /* 0x000fd80003800000 */
.L_x_156:
[----:B--2-45:R-:W-:-:S13]  /*78f0*/  FSETP.EQ.AND P0, PT, R12, RZ, PT ;  /* 0x000000ff0c00720b */ /* 0x034fda0003f02000 */
.L_x_157:
[----:B------:R-:W-:Y:S02]  /*7900*/  ISETP.NE.AND P2, PT, R9, 0x3, PT ;  /* 0x000000030900780c */ /* 0x000fe40003f45270 */
[----:B------:R-:W-:-:S04]  /*7910*/  ELECT P1, URZ, PT ;  /* 0x00000000003f782f */ /* 0x000fc80003820000 */
[----:B------:R-:W-:-:S07]  /*7920*/  PLOP3.LUT P0, PT, P1, P0, PT, 0x20, 0x0 ;  /* 0x000000000000781c */ /* 0x000fce0000f00470 */
[----:B------:R-:W-:Y:S06]  /*7930*/  @!P2 BRA `(.L_x_158) ;  /* 0x000000000004a947 */ /* 0x000fec0003800000 */
[----:B------:R-:W-:Y:S01]  /*7940*/  BPT.TRAP 0x1 ;  /* 0x000000040000795c */ /* 0x000fe20000300000 */
.L_x_158:
[----:B------:R-:W2:Y:S01]  /*7950*/  S2UR UR37, SR_CgaCtaId ;  /* 0x00000000002579c3 */ /* 0x000ea20000008800 */
[----:B------:R-:W-:Y:S01]  /*7960*/  UMOV UR13, 0x400 ;  /* 0x00000400000d7882 */ /* 0x000fe20000000000 */
[----:B-1-3--:R-:W-:-:S05]  /*7970*/  IMAD.MOV.U32 R4, RZ, RZ, 0x1 ;  /* 0x00000001ff047424 */ /* 0x00afca00078e00ff */
[----:B------:R-:W-:Y:S01]  /*7980*/  SHF.L.U32 R4, R4, 0x1f, RZ ;  /* 0x0000001f04047819 */ /* 0x000fe200000006ff */
[----:B--2---:R-:W-:-:S09]  /*7990*/  ULEA UR13, UR37, UR13, 0x18 ;  /* 0x0000000d250d7291 */ /* 0x004fd2000f8ec03f */
[----:B------:R-:W1:Y:S02]  /*79a0*/  SYNCS.PHASECHK.TRANS64.TRYWAIT P1, [UR13+0x60], R4 ;  /* 0x00006004ff0075a7 */ /* 0x000e64000802014d */
[----:B-1----:R-:W-:Y:S05]  /*79b0*/  @!P1 BRA `(.L_x_159) ;  /* 0x0000002400b89947 */ /* 0x002fea0003800000 */
.L_x_244:
[----:B------:R-:W-:Y:S04]  /*79c0*/  BSSY B0, `(.L_x_160) ;  /* 0x000000e000007945 */ /* 0x000fe80003800000 */
[----:B------:R-:W-:Y:S05]  /*79d0*/  @!P0 BRA `(.L_x_161) ;  /* 0x0000000000308947 */ /* 0x000fea0003800000 */
[----:B------:R-:W-:Y:S01]  /*79e0*/  R2UR UR20, R13 ;  /* 0x000000000d1472ca */ /* 0x000fe200000e0000 */
[----:B------:R-:W-:Y:S02]  /*79f0*/  UIADD3 UR8, UP0, UR22, 0x3f0, URZ ;  /* 0x000003f016087890 */ /* 0x000fe4000ff1e03f */
[----:B------:R-:W-:Y:S02]  /*7a00*/  UIADD3 UR16, UR13, 0x200, URZ ;  /* 0x000002000d107890 */ /* 0x000fe4000fffe03f */
[----:B------:R-:W-:Y:S02]  /*7a10*/  UIADD3 UR17, UR13, 0x40, URZ ;  /* 0x000000400d117890 */ /* 0x000fe4000fffe03f */
[----:B------:R-:W-:Y:S01]  /*7a20*/  UIADD3.X UR9, URZ, UR23, URZ, UP0, !UPT ;  /* 0x000000173f097290 */ /* 0x000fe200087fe43f */
[----:B------:R-:W-:Y:S01]  /*7a30*/  UMOV UR10, 0x0 ;  /* 0x00000000000a7882 */ /* 0x000fe20000000000 */
[----:B------:R-:W-:-:S07]  /*7a40*/  UMOV UR11, 0x10000000 ;  /* 0x10000000000b7882 */ /* 0x000fce0000000000 */
[----:B------:R2:W-:Y:S02]  /*7a50*/  UTMALDG.3D [UR16], [UR8], desc[UR10] ;  /* 0x00000a10080075b4 */ /* 0x0005e40008011000 */
[----:B--2---:R-:W-:Y:S05]  /*7a60*/  @!P2 BRA `(.L_x_162) ;  /* 0x000000000004a947 */ /* 0x004fea0003800000 */
[----:B------:R-:W-:Y:S01]  /*7a70*/  BPT.TRAP 0x1 ;  /* 0x000000040000795c */ /* 0x000fe20000300000 */
.L_x_162:
[----:B-1----:R-:W1:Y:S02]  /*7a80*/  LDC R5, c[0x0][0x800] ;  /* 0x00020000ff057b82 */ /* 0x002e640000000800 */
[----:B-1----:R2:W-:Y:S02]  /*7a90*/  SYNCS.ARRIVE.TRANS64.RED.A0TR RZ, [UR13+0x40], R5 ;  /* 0x00004005ffff79a7 */ /* 0x0025e4000830040d */
.L_x_161:
[----:B------:R-:W-:Y:S05]  /*7aa0*/  BSYNC B0 ;  /* 0x0000000000007941 */ /* 0x000fea0003800000 */
.L_x_160:
[----:B------:R-:W-:Y:S05]  /*7ab0*/  @!P2 BRA `(.L_x_163) ;  /* 0x000000000004a947 */ /* 0x000fea0003800000 */
[----:B------:R-:W-:Y:S01]  /*7ac0*/  BPT.TRAP 0x1 ;  /* 0x000000040000795c */ /* 0x000fe20000300000 */
.L_x_163:
[----:B------:R-:W-:-:S04]  /*7ad0*/  UIADD3 UR33, UR13, 0x40, URZ ;  /* 0x000000400d217890 */ /* 0x000fc8000fffe03f */
[----:B------:R-:W-:-:S09]  /*7ae0*/  UPRMT UR16, UR37, 0x654, UR33 ;  /* 0x0000065425107896 */ /* 0x000fd20008000021 */
[----:B------:R-:W-:Y:S01]  /*7af0*/  SYNCS.ARRIVE.TRANS64.RED.A1T0 RZ, [UR16], RZ ;  /* 0x000000ffffff79a7 */ /* 0x000fe20008100410 */
[----:B------:R-:W-:Y:S05]  /*7b00*/  @!P2 BRA `(.L_x_164) ;  /* 0x000000000004a947 */ /* 0x000fea0003800000 */
[----:B------:R-:W-:Y:S01]  /*7b10*/  BPT.TRAP 0x1 ;  /* 0x000000040000795c */ /* 0x000fe20000300000 */
.L_x_164:
[----:B------:R-:W3:Y:S02]  /*7b20*/  SYNCS.PHASECHK.TRANS64.TRYWAIT P1, [UR13+0x68], R4 ;  /* 0x00006804ff0075a7 */ /* 0x000ee4000802014d */
[----:B---3--:R-:W-:Y:S05]  /*7b30*/  @!P1 BRA `(.L_x_165) ;  /* 0x0000002400709947 */ /* 0x008fea0003800000 */
.L_x_245:
[----:B------:R-:W-:Y:S04]  /*7b40*/  BSSY B0, `(.L_x_166) ;  /* 0x0000010000007945 */ /* 0x000fe80003800000 */
[----:B------:R-:W-:Y:S05]  /*7b50*/  @!P0 BRA `(.L_x_167) ;  /* 0x0000000000388947 */ /* 0x000fea0003800000 */
[----:B------:R-:W-:Y:S01]  /*7b60*/  UIADD3 UR24, UP0, UR22, 0x3f0, URZ ;  /* 0x000003f016187890 */ /* 0x000fe2000ff1e03f */
[----:B------:R-:W-:Y:S01]  /*7b70*/  R2UR UR12, R13 ;  /* 0x000000000d0c72ca */ /* 0x000fe200000e0000 */
[----:B------:R-:W-:Y:S02]  /*7b80*/  UIADD3 UR11, UR19, 0x80, URZ ;  /* 0x00000080130b7890 */ /* 0x000fe4000fffe03f */
[----:B------:R-:W-:Y:S02]  /*7b90*/  UIADD3 UR8, UR13, 0x2200, URZ ;  /* 0x000022000d087890 */ /* 0x000fe4000fffe03f */
[----:B------:R-:W-:Y:S02]  /*7ba0*/  UIADD3 UR9, UR13, 0x48, URZ ;  /* 0x000000480d097890 */ /* 0x000fe4000fffe03f */
[----:B------:R-:W-:Y:S01]  /*7bb0*/  UIADD3.X UR25, URZ, UR23, URZ, UP0, !UPT ;  /* 0x000000173f197290 */ /* 0x000fe200087fe43f */
[----:B------:R-:W-:Y:S01]  /*7bc0*/  UMOV UR26, 0x0 ;  /* 0x00000000001a7882 */ /* 0x000fe20000000000 */
[----:B------:R-:W-:Y:S01]  /*7bd0*/  UMOV UR27, 0x10000000 ;  /* 0x10000000001b7882 */ /* 0x000fe20000000000 */
[----:B------:R-:W-:-:S06]  /*7be0*/  UMOV UR10, UR18 ;  /* 0x00000012000a7c82 */ /* 0x000fcc0008000000 */
[----:B------:R3:W-:Y:S02]  /*7bf0*/  UTMALDG.3D [UR8], [UR24], desc[UR26] ;  /* 0x00001a08180075b4 */ /* 0x0007e40008011000 */
[----:B---3--:R-:W-:Y:S05]  /*7c00*/  @!P2 BRA `(.L_x_168) ;  /* 0x000000000004a947 */ /* 0x008fea0003800000 */
[----:B------:R-:W-:Y:S01]  /*7c10*/  BPT.TRAP 0x1 ;  /* 0x000000040000795c */ /* 0x000fe20000300000 */
.L_x_168:
[----:B-12---:R-:W1:Y:S02]  /*7c20*/  LDC R5, c[0x0][0x800] ;  /* 0x00020000ff057b82 */ /* 0x006e640000000800 */
[----:B-1----:R3:W-:Y:S02]  /*7c30*/  SYNCS.ARRIVE.TRANS64.RED.A0TR RZ, [UR13+0x48], R5 ;  /* 0x00004805ffff79a7 */ /* 0x0027e4000830040d */
.L_x_167:
[----:B------:R-:W-:Y:S05]  /*7c40*/  BSYNC B0 ;  /* 0x0000000000007941 */ /* 0x000fea0003800000 */
.L_x_166:
[----:B------:R-:W-:Y:S05]  /*7c50*/  @!P2 BRA `(.L_x_169) ;  /* 0x000000000004a947 */ /* 0x000fea0003800000 */
[----:B------:R-:W-:Y:S01]  /*7c60*/  BPT.TRAP 0x1 ;  /* 0x000000040000795c */ /* 0x000fe20000300000 */
.L_x_169:
[----:B------:R-:W-:Y:S02]  /*7c70*/  UIADD3 UR25, UR13, 0x48, URZ ;  /* 0x000000480d197890 */ /* 0x000fe4000fffe03f */
[----:B------:R-:W-:Y:S02]  /*7c80*/  UIADD3 UR10, UR18, 0x20, URZ ;  /* 0x00000020120a7890 */ /* 0x000fe4000fffe03f */
[----:B------:R-:W-:-:S09]  /*7c90*/  UPRMT UR20, UR37, 0x654, UR25 ;  /* 0x0000065425147896 */ /* 0x000fd20008000019 */
[----:B------:R-:W-:Y:S01]  /*7ca0*/  SYNCS.ARRIVE.TRANS64.RED.A1T0 RZ, [UR20], RZ ;  /* 0x000000ffffff79a7 */ /* 0x000fe20008100414 */
[----:B------:R-:W-:Y:S05]  /*7cb0*/  @!P2 BRA `(.L_x_170) ;  /* 0x000000000004a947 */ /* 0x000fea0003800000 */
[----:B------:R-:W-:Y:S01]  /*7cc0*/  BPT.TRAP 0x1 ;  /* 0x000000040000795c */ /* 0x000fe20000300000 */
.L_x_170:
[----:B------:R-:W4:Y:S02]  /*7cd0*/  SYNCS.PHASECHK.TRANS64.TRYWAIT P1, [UR13+0x70], R4 ;  /* 0x00007004ff0075a7 */ /* 0x000f24000802014d */
[----:B----4-:R-:W-:Y:S05]  /*7ce0*/  @!P1 BRA `(.L_x_171) ;  /* 0x00000024001c9947 */ /* 0x010fea0003800000 */
.L_x_246:
        /* <DEDUP_REMOVED lines=8> */
[----:B------:R-:W-:Y:S01]  /*7d70*/  UMOV UR29, 0x10000000 ;  /* 0x10000000001d7882 */ /* 0x000fe20000000000 */
[----:B------:R-:W-:-:S06]  /*7d80*/  UMOV UR11, UR19 ;  /* 0x00000013000b7c82 */ /* 0x000fcc0008000000 */
[----:B------:R4:W-:Y:S02]  /*7d90*/  UTMALDG.3D [UR8], [UR26], desc[UR28] ;  /* 0x00001c081a0075b4 */ /* 0x0009e40008011000 */
[----:B----4-:R-:W-:Y:S05]  /*7da0*/  @!P2 BRA `(.L_x_174) ;  /* 0x000000000004a947 */ /* 0x010fea0003800000 */
[----:B------:R-:W-:Y:S01]  /*7db0*/  BPT.TRAP 0x1 ;  /* 0x000000040000795c */ /* 0x000fe20000300000 */
.L_x_174:
[----:B-123--:R-:W1:Y:S02]  /*7dc0*/  LDC R5, c[0x0][0x800] ;  /* 0x00020000ff057b82 */ /* 0x00ee640000000800 */
[----:B-1----:R4:W-:Y:S02]  /*7dd0*/  SYNCS.ARRIVE.TRANS64.RED.A0TR RZ, [UR13+0x50], R5 ;  /* 0x00005005ffff79a7 */ /* 0x0029e4000830040d */
.L_x_173:
[----:B------:R-:W-:Y:S05]  /*7de0*/  BSYNC B0 ;  /* 0x0000000000007941 */ /* 0x000fea0003800000 */
.L_x_172:
[----:B------:R-:W-:Y:S05]  /*7df0*/  @!P2 BRA `(.L_x_175) ;  /* 0x000000000004a947 */ /* 0x000fea0003800000 */
[----:B------:R-:W-:Y:S01]  /*7e00*/  BPT.TRAP 0x1 ;  /* 0x000000040000795c */ /* 0x000fe20000300000 */
.L_x_175:
[----:B------:R-:W-:-:S04]  /*7e10*/  UIADD3 UR17, UR13, 0x50, URZ ;  /* 0x000000500d117890 */ /* 0x000fc8000fffe03f */
[----:B------:R-:W-:-:S09]  /*7e20*/  UPRMT UR29, UR37, 0x654, UR17 ;  /* 0x00000654251d7896 */ /* 0x000fd20008000011 */
[----:B------:R-:W-:Y:S01]  /*7e30*/  SYNCS.ARRIVE.TRANS64.RED.A1T0 RZ, [UR29], RZ ;  /* 0x000000ffffff79a7 */ /* 0x000fe2000810041d */
[----:B------:R-:W-:Y:S05]  /*7e40*/  @!P2 BRA `(.L_x_176) ;  /* 0x000000000004a947 */ /* 0x000fea0003800000 */
[----:B------:R-:W-:Y:S01]  /*7e50*/  BPT.TRAP 0x1 ;  /* 0x000000040000795c */ /* 0x000fe20000300000 */
.L_x_176:
[----:B------:R-:W5:Y:S02]  /*7e60*/  SYNCS.PHASECHK.TRANS64.TRYWAIT P1, [UR13+0x78], R4 ;  /* 0x00007804ff0075a7 */ /* 0x000f64000802014d */
[----:B-----5:R-:W-:Y:S05]  /*7e70*/  @!P1 BRA `(.L_x_177) ;  /* 0x0000002000d09947 */ /* 0x020fea0003800000 */
.L_x_247:
        /* <DEDUP_REMOVED lines=9> */
[----:B------:R-:W-:-:S07]  /*7f10*/  UMOV UR31, 0x10000000 ;  /* 0x10000000001f7882 */ /* 0x000fce0000000000 */
[----:B------:R1:W-:Y:S02]  /*7f20*/  UTMALDG.3D [UR8], [UR26], desc[UR30] ;  /* 0x00001e081a0075b4 */ /* 0x0003e40008011000 */
[----:B-1----:R-:W-:Y:S05]  /*7f30*/  @!P2 BRA `(.L_x_180) ;  /* 0x000000000004a947 */ /* 0x002fea0003800000 */
[----:B------:R-:W-:Y:S01]  /*7f40*/  BPT.TRAP 0x1 ;  /* 0x000000040000795c */ /* 0x000fe20000300000 */
.L_x_180:
[----:B------:R-:W1:Y:S02]  /*7f50*/  LDC R4, c[0x0][0x800] ;  /* 0x00020000ff047b82 */ /* 0x000e640000000800 */
[----:B-1----:R1:W-:Y:S02]  /*7f60*/  SYNCS.ARRIVE.TRANS64.RED.A0TR RZ, [UR13+0x58], R4 ;  /* 0x00005804ffff79a7 */ /* 0x0023e4000830040d */
.L_x_179:
[----:B------:R-:W-:Y:S05]  /*7f70*/  BSYNC B0 ;  /* 0x0000000000007941 */ /* 0x000fea0003800000 */
.L_x_178:
[----:B------:R-:W-:Y:S05]  /*7f80*/  @!P2 BRA `(.L_x_181) ;  /* 0x000000000004a947 */ /* 0x000fea0003800000 */
[----:B------:R-:W-:Y:S01]  /*7f90*/  BPT.TRAP 0x1 ;  /* 0x000000040000795c */ /* 0x000fe20000300000 */
.L_x_181:
[----:B------:R-:W-:Y:S02]  /*7fa0*/  UIADD3 UR9, UR13, 0x58, URZ ;  /* 0x000000580d097890 */ /* 0x000fe4000fffe03f */
[----:B------:R-:W-:Y:S02]  /*7fb0*/  UIADD3 UR34, UR18, 0x40, URZ ;  /* 0x0000004012227890 */ /* 0x000fe4000fffe03f */
[----:B------:R-:W-:-:S09]  /*7fc0*/  UPRMT UR30, UR37, 0x654, UR9 ;  /* 0x00000654251e7896 */ /* 0x000fd20008000009 */
[----:B------:R-:W-:Y:S01]  /*7fd0*/  SYNCS.ARRIVE.TRANS64.RED.A1T0 RZ, [UR30], RZ ;  /* 0x000000ffffff79a7 */ /* 0x000fe2000810041e */
[----:B------:R-:W-:Y:S05]  /*7fe0*/  @!P2 BRA `(.L_x_182) ;  /* 0x000000000004a947 */ /* 0x000fea0003800000 */
[----:B------:R-:W-:Y:S01]  /*7ff0*/  BPT.TRAP 0x1 ;  /* 0x000000040000795c */ /* 0x000fe20000300000 */
.L_x_182:
[----:B-1----:R-:W-:-:S04]  /*8000*/  SHF.L.U32 R4, RZ, 0x1f, RZ ;  /* 0x0000001fff047819 */ /* 0x002fc800000006ff */
[----:B------:R-:W1:Y:S02]  /*8010*/  SYNCS.PHASECHK.TRANS64.TRYWAIT P1, [UR13+0x60], R4 ;  /* 0x00006004ff0075a7 */ /* 0x000e64000802014d */
[----:B-1----:R-:W-:Y:S05]  /*8020*/  @!P1 BRA `(.L_x_183) ;  /* 0x00000020007c9947 */ /* 0x002fea0003800000 */
.L_x_248:
[----:B------:R-:W-:Y:S04]  /*8030*/  BSSY B0, `(.L_x_184) ;  /* 0x000000e000007945 */ /* 0x000fe80003800000 */
[----:B------:R-:W-:Y:S05]  /*8040*/  @!P0 BRA `(.L_x_185) ;  /* 0x0000000000308947 */ /* 0x000fea0003800000 */
[----:B------:R-:W-:Y:S01]  /*8050*/  R2UR UR36, R13 ;  /* 0x000000000d2472ca */ /* 0x000fe200000e0000 */
[----:B------:R-:W-:Y:S02]  /*8060*/  UIADD3 UR10, UP0, UR22, 0x3f0, URZ ;  /* 0x000003f0160a7890 */ /* 0x000fe4000ff1e03f */
[----:B------:R-:W-:Y:S02]  /*8070*/  UIADD3 UR32, UR13, 0x200, URZ ;  /* 0x000002000d207890 */ /* 0x000fe4000fffe03f */
[----:B------:R-:W-:Y:S01]  /*8080*/  UIADD3.X UR11, URZ, UR23, URZ, UP0, !UPT ;  /* 0x000000173f0b7290 */ /* 0x000fe200087fe43f */
[----:B------:R-:W-:Y:S01]  /*8090*/  UMOV UR26, 0x0 ;  /* 0x00000000001a7882 */ /* 0x000fe20000000000 */
[----:B------:R-:W-:Y:S01]  /*80a0*/  UMOV UR27, 0x10000000 ;  /* 0x10000000001b7882 */ /* 0x000fe20000000000 */
[----:B------:R-:W-:-:S06]  /*80b0*/  UMOV UR35, UR19 ;  /* 0x0000001300237c82 */ /* 0x000fcc0008000000 */
[----:B------:R1:W-:Y:S02]  /*80c0*/  UTMALDG.3D [UR32], [UR10], desc[UR26] ;  /* 0x00001a200a0075b4 */ /* 0x0003e40008011000 */
[----:B-1----:R-:W-:Y:S05]  /*80d0*/  @!P2 BRA `(.L_x_186) ;  /* 0x000000000004a947 */ /* 0x002fea0003800000 */
[----:B------:R-:W-:Y:S01]  /*80e0*/  BPT.TRAP 0x1 ;  /* 0x000000040000795c */ /* 0x000fe20000300000 */
.L_x_186:
[----:B--234-:R-:W1:Y:S02]  /*80f0*/  LDC R5, c[0x0][0x800] ;  /* 0x00020000ff057b82 */ /* 0x01ce640000000800 */
[----:B-1----:R1:W-:Y:S02]  /*8100*/  SYNCS.ARRIVE.TRANS64.RED.A0TR RZ, [UR13+0x40], R5 ;  /* 0x00004005ffff79a7 */ /* 0x0023e4000830040d */
.L_x_185:
[----:B------:R-:W-:Y:S05]  /*8110*/  BSYNC B0 ;  /* 0x0000000000007941 */ /* 0x000fea0003800000 */
.L_x_184:
[----:B------:R-:W-:Y:S05]  /*8120*/  @!P2 BRA `(.L_x_187) ;  /* 0x000000000004a947 */ /* 0x000fea0003800000 */
[----:B------:R-:W-:Y:S01]  /*8130*/  BPT.TRAP 0x1 ;  /* 0x000000040000795c */ /* 0x000fe20000300000 */
.L_x_187:
[----:B------:R-:W-:Y:S01]  /*8140*/  SYNCS.ARRIVE.TRANS64.RED.A1T0 RZ, [UR16], RZ ;  /* 0x000000ffffff79a7 */ /* 0x000fe20008100410 */
[----:B------:R-:W-:Y:S05]  /*8150*/  @!P2 BRA `(.L_x_188) ;  /* 0x000000000004a947 */ /* 0x000fea0003800000 */
[----:B------:R-:W-:Y:S01]  /*8160*/  BPT.TRAP 0x1 ;  /* 0x000000040000795c */ /* 0x000fe20000300000 */
.L_x_188:
[----:B------:R-:W5:Y:S02]  /*8170*/  SYNCS.PHASECHK.TRANS64.TRYWAIT P1, [UR13+0x68], R4 ;  /* 0x00006804ff0075a7 */ /* 0x000f64000802014d */
[----:B-----5:R-:W-:Y:S05]  /*8180*/  @!P1 BRA `(.L_x_189) ;  /* 0x00000020003c9947 */ /* 0x020fea0003800000 */
.L_x_249:
        /* <DEDUP_REMOVED lines=13> */
.L_x_192:
[----:B--234-:R-:W1:Y:S02]  /*8260*/  LDC R5, c[0x0][0x800] ;  /* 0x00020000ff057b82 */ /* 0x01ce640000000800 */
[----:B-1----:R1:W-:Y:S02]  /*8270*/  SYNCS.ARRIVE.TRANS64.RED.A0TR RZ, [UR13+0x48], R5 ;  /* 0x00004805ffff79a7 */ /* 0x0023e4000830040d */
.L_x_191:
[----:B------:R-:W-:Y:S05]  /*8280*/  BSYNC B0 ;  /* 0x0000000000007941 */ /* 0x000fea0003800000 */
.L_x_190:
[----:B------:R-:W-:Y:S05]  /*8290*/  @!P2 BRA `(.L_x_193) ;  /* 0x000000000004a947 */ /* 0x000fea0003800000 */
[----:B------:R-:W-:Y:S01]  /*82a0*/  BPT.TRAP 0x1 ;  /* 0x000000040000795c */ /* 0x000fe20000300000 */
.L_x_193:
[----:B------:R-:W-:Y:S01]  /*82b0*/  SYNCS.ARRIVE.TRANS64.RED.A1T0 RZ, [UR20], RZ ;  /* 0x000000ffffff79a7 */ /* 0x000fe20008100414 */
[----:B------:R-:W-:Y:S01]  /*82c0*/  UIADD3 UR18, UR18, 0x60, URZ ;  /* 0x0000006012127890 */ /* 0x000fe2000fffe03f */
[----:B------:R-:W-:Y:S11]  /*82d0*/  @!P2 BRA `(.L_x_194) ;  /* 0x000000000004a947 */ /* 0x000ff60003800000 */
[----:B------:R-:W-:Y:S01]  /*82e0*/  BPT.TRAP 0x1 ;  /* 0x000000040000795c */ /* 0x000fe20000300000 */
.L_x_194:
[----:B------:R-:W5:Y:S02]  /*82f0*/  SYNCS.PHASECHK.TRANS64.TRYWAIT P1, [UR13+0x70], R4 ;  /* 0x00007004ff0075a7 */ /* 0x000f64000802014d */
[----:B-----5:R-:W-:Y:S05]  /*8300*/  @!P1 BRA `(.L_x_195) ;  /* 0x0000001c00f49947 */ /* 0x020fea0003800000 */
.L_x_250:
[----:B------:R-:W-:Y:S04]  /*8310*/  BSSY B0, `(.L_x_196) ;  /* 0x000000d000007945 */ /* 0x000fe80003800000 */
[----:B------:R-:W-:Y:S05]  /*8320*/  @!P0 BRA `(.L_x_197) ;  /* 0x00000000002c8947 */ /* 0x000fea0003800000 */
[----:B------:R-:W-:Y:S01]  /*8330*/  R2UR UR20, R13 ;  /* 0x000000000d1472ca */ /* 0x000fe200000e0000 */
[----:B------:R-:W-:Y:S02]  /*8340*/  UIADD3 UR10, UP0, UR22, 0x3f0, URZ ;  /* 0x000003f0160a7890 */ /* 0x000fe4000ff1e03f */
[----:B------:R-:W-:Y:S02]  /*8350*/  UIADD3 UR16, UR13, 0x4200, URZ ;  /* 0x000042000d107890 */ /* 0x000fe4000fffe03f */
[----:B------:R-:W-:Y:S01]  /*8360*/  UIADD3.X UR11, URZ, UR23, URZ, UP0, !UPT ;  /* 0x000000173f0b7290 */ /* 0x000fe200087fe43f */
[----:B------:R-:W-:Y:S01]  /*8370*/  UMOV UR24, 0x0 ;  /* 0x0000000000187882 */ /* 0x000fe20000000000 */
[----:B------:R-:W-:-:S07]  /*8380*/  UMOV UR25, 0x10000000 ;  /* 0x1000000000197882 */ /* 0x000fce0000000000 */
[----:B------:R1:W-:Y:S02]  /*8390*/  UTMALDG.3D [UR16], [UR10], desc[UR24] ;  /* 0x000018100a0075b4 */ /* 0x0003e40008011000 */
[----:B-1----:R-:W-:Y:S05]  /*83a0*/  @!P2 BRA `(.L_x_198) ;  /* 0x000000000004a947 */ /* 0x002fea0003800000 */
[----:B------:R-:W-:Y:S01]  /*83b0*/  BPT.TRAP 0x1 ;  /* 0x000000040000795c */ /* 0x000fe20000300000 */
.L_x_198:
[----:B--234-:R-:W1:Y:S02]  /*83c0*/  LDC R5, c[0x0][0x800] ;  /* 0x00020000ff057b82 */ /* 0x01ce640000000800 */
[----:B-1----:R1:W-:Y:S02]  /*83d0*/  SYNCS.ARRIVE.TRANS64.RED.A0TR RZ, [UR13+0x50], R5 ;  /* 0x00005005ffff79a7 */ /* 0x0023e4000830040d */
.L_x_197:
[----:B------:R-:W-:Y:S05]  /*83e0*/  BSYNC B0 ;  /* 0x0000000000007941 */ /* 0x000fea0003800000 */
.L_x_196:
[----:B------:R-:W-:Y:S05]  /*83f0*/  @!P2 BRA `(.L_x_199) ;  /* 0x000000000004a947 */ /* 0x000fea0003800000 */
[----:B------:R-:W-:Y:S01]  /*8400*/  BPT.TRAP 0x1 ;  /* 0x000000040000795c */ /* 0x000fe20000300000 */
.L_x_199:
[----:B------:R-:W-:Y:S01]  /*8410*/  SYNCS.ARRIVE.TRANS64.RED.A1T0 RZ, [UR29], RZ ;  /* 0x000000ffffff79a7 */ /* 0x000fe2000810041d */
[----:B------:R-:W-:Y:S05]  /*8420*/  @!P2 BRA `(.L_x_200) ;  /* 0x000000000004a947 */ /* 0x000fea0003800000 */
[----:B------:R-:W-:Y:S01]  /*8430*/  BPT.TRAP 0x1 ;  /* 0x000000040000795c */ /* 0x000fe20000300000 */
.L_x_200:
[----:B------:R-:W5:Y:S02]  /*8440*/  SYNCS.PHASECHK.TRANS64.TRYWAIT P1, [UR13+0x78], R4 ;  /* 0x00007804ff0075a7 */ /* 0x000f64000802014d */
[----:B-----5:R-:W-:Y:S05]  /*8450*/  @!P1 BRA `(.L_x_201) ;  /* 0x0000001c00b89947 */ /* 0x020fea0003800000 */
.L_x_251:
        /* <DEDUP_REMOVED lines=13> */
.L_x_204:
[----:B------:R-:W1:Y:S02]  /*8530*/  LDC R4, c[0x0][0x800] ;  /* 0x00020000ff047b82 */ /* 0x000e640000000800 */
[----:B-1----:R1:W-:Y:S02]  /*8540*/  SYNCS.ARRIVE.TRANS64.RED.A0TR RZ, [UR13+0x58], R4 ;  /* 0x00005804ffff79a7 */ /* 0x0023e4000830040d */
.L_x_203:
[----:B------:R-:W-:Y:S05]  /*8550*/  BSYNC B0 ;  /* 0x0000000000007941 */ /* 0x000fea0003800000 */
.L_x_202:
[----:B------:R-:W-:Y:S05]  /*8560*/  @!P2 BRA `(.L_x_205) ;  /* 0x000000000004a947 */ /* 0x000fea0003800000 */
[----:B------:R-:W-:Y:S01]  /*8570*/  BPT.TRAP 0x1 ;  /* 0x000000040000795c */ /* 0x000fe20000300000 */
.L_x_205:
[----:B------:R-:W-:Y:S01]  /*8580*/  IADD3 R16, P0, R16, UR40, RZ ;  /* 0x0000002810107c10 */ /* 0x000fe2000ff1e0ff */
[----:B------:R-:W-:Y:S01]  /*8590*/  SYNCS.ARRIVE.TRANS64.RED.A1T0 RZ, [UR30], RZ ;  /* 0x000000ffffff79a7 */ /* 0x000fe2000810041e */
[----:B-1----:R-:W-:Y:S01]  /*85a0*/  PRMT R4, RZ, 0x7610, R4 ;  /* 0x00007610ff047816 */ /* 0x002fe20000000004 */
[----:B------:R-:W-:Y:S01]  /*85b0*/  IMAD.MOV.U32 R21, RZ, RZ, -0x1 ;  /* 0xffffffffff157424 */ /* 0x000fe200078e00ff */
[----:B------:R-:W-:Y:S01]  /*85c0*/  IADD3.X R17, R17, UR39, RZ, P0, !PT ;  /* 0x0000002711117c10 */ /* 0x000fe200087fe4ff */
[----:B------:R-:W-:Y:S01]  /*85d0*/  IMAD.MOV.U32 R20, RZ, RZ, -0x1 ;  /* 0xffffffffff147424 */ /* 0x000fe200078e00ff */
[----:B------:R-:W-:Y:S01]  /*85e0*/  ISETP.GE.U32.AND P0, PT, R16, UR6, PT ;  /* 0x0000000610007c0c */ /* 0x000fe2000bf06070 */
[----:B------:R-:W-:-:S03]  /*85f0*/  IMAD.MOV.U32 R13, RZ, RZ, -0x1 ;  /* 0xffffffffff0d7424 */ /* 0x000fc600078e00ff */
[----:B------:R-:W-:-:S13]  /*8600*/  ISETP.GE.U32.AND.EX P0, PT, R17, UR7, PT, P0 ;  /* 0x0000000711007c0c */ /* 0x000fda000bf06100 */
[----:B------:R-:W-:Y:S05]  /*8610*/  @P0 BRA `(.L_x_206) ;  /* 0x00000004004c0947 */ /* 0x000fea0003800000 */
[----:B------:R-:W1:Y:S01]  /*8620*/  S2R R25, SR_CTAID.X ;  /* 0x0000000000197919 */ /* 0x000e620000002500 */
[----:B------:R-:W5:Y:S01]  /*8630*/  LDC.64 R14, c[0x0][0x8d0] ;  /* 0x00023400ff0e7b82 */ /* 0x000f620000000a00 */
[----:B------:R-:W-:Y:S01]  /*8640*/  ULDC UR8, c[0x0][0x150] ;  /* 0x0000540000087ab9 */ /* 0x000fe20000000800 */
[----:B--234-:R-:W-:Y:S01]  /*8650*/  IMAD.MOV.U32 R5, RZ, RZ, R17 ;  /* 0x000000ffff057224 */ /* 0x01cfe200078e0011 */
[----:B------:R-:W2:Y:S05]  /*8660*/  S2R R20, SR_CTAID.Y ;  /* 0x0000000000147919 */ /* 0x000eaa0000002600 */
[----:B------:R-:W3:Y:S08]  /*8670*/  LDC R18, c[0x0][0x144] ;  /* 0x00005100ff127b82 */ /* 0x000ef00000000800 */
[----:B------:R-:W4:Y:S08]  /*8680*/  LDC R21, c[0x0][0x148] ;  /* 0x00005200ff157b82 */ /* 0x000f300000000800 */
[----:B------:R-:W3:Y:S01]  /*8690*/  LDC R23, c[0x0][0x8d8] ;  /* 0x00023600ff177b82 */ /* 0x000ee20000000800 */
[----:B-----5:R-:W-:-:S04]  /*86a0*/  ISETP.NE.U32.AND P0, PT, R14, RZ, PT ;  /* 0x000000ff0e00720c */ /* 0x020fc80003f05070 */
[----:B------:R-:W-:Y:S02]  /*86b0*/  ISETP.NE.AND.EX P0, PT, R15, RZ, PT, P0 ;  /* 0x000000ff0f00720c */ /* 0x000fe40003f05300 */
[----:B-1----:R-:W-:Y:S01]  /*86c0*/  I2FP.F32.U32 R4, R25 ;  /* 0x0000001900047245 */ /* 0x002fe20000201000 */
[----:B------:R-:W1:Y:S04]  /*86d0*/  LDC.64 R10, c[0x0][0x8c8] ;  /* 0x00023200ff0a7b82 */ /* 0x000e680000000a00 */
[----:B------:R-:W-:Y:S01]  /*86e0*/  FMUL R6, R4, UR8 ;  /* 0x0000000804067c20 */ /* 0x000fe20008400000 */
[----:B--2---:R-:W-:Y:S01]  /*86f0*/  I2FP.F32.U32 R4, R20 ;  /* 0x0000001400047245 */ /* 0x004fe20000201000 */
[----:B------:R-:W-:Y:S02]  /*8700*/  ULDC UR8, c[0x0][0x154] ;  /* 0x0000550000087ab9 */ /* 0x000fe40000000800 */
[----:B------:R2:W1:Y:S02]  /*8710*/  F2I.U32.TRUNC.NTZ R24, R6 ;  /* 0x0000000600187305 */ /* 0x000464000020f000 */
[----:B------:R-:W-:Y:S01]  /*8720*/  FMUL R22, R4, UR8 ;  /* 0x0000000804167c20 */ /* 0x000fe20008400000 */
[----:B------:R-:W-:-:S05]  /*8730*/  IMAD.MOV.U32 R4, RZ, RZ, R16 ;  /* 0x000000ffff047224 */ /* 0x000fca00078e0010 */
[----:B------:R-:W1:Y:S01]  /*8740*/  F2I.U32.TRUNC.NTZ R22, R22 ;  /* 0x0000001600167305 */ /* 0x000e62000020f000 */
[----:B--234-:R-:W-:Y:S05]  /*8750*/  @!P0 BRA `(.L_x_207) ;  /* 0x0000000000288947 */ /* 0x01cfea0003800000 */
[----:B------:R-:W2:Y:S02]  /*8760*/  LDC R5, c[0x0][0x8dc] ;  /* 0x00023700ff057b82 */ /* 0x000ea40000000800 */
[----:B--2---:R-:W-:-:S04]  /*8770*/  IADD3 R5, P0, R16, R5, RZ ;  /* 0x0000000510057210 */ /* 0x004fc80007f1e0ff */
[----:B------:R-:W-:-:S05]  /*8780*/  IADD3.X R13, RZ, R17, RZ, P0, !PT ;  /* 0x00000011ff0d7210 */ /* 0x000fca00007fe4ff */
[----:B------:R-:W-:-:S04]  /*8790*/  IMAD.WIDE.U32 R6, R13, R14, RZ ;  /* 0x0000000e0d067225 */ /* 0x000fc800078e00ff */
[----:B------:R-:W-:-:S04]  /*87a0*/  IMAD.WIDE.U32 R6, P0, R5, R15, R6 ;  /* 0x0000000f05067225 */ /* 0x000fc80007800006 */
[----:B------:R-:W-:-:S04]  /*87b0*/  IMAD.WIDE.U32 R4, R5, R14, RZ ;  /* 0x0000000e05047225 */ /* 0x000fc800078e00ff */
[----:B------:R-:W-:Y:S01]  /*87c0*/  IMAD.MOV.U32 R4, RZ, RZ, R7 ;  /* 0x000000ffff047224 */ /* 0x000fe200078e0007 */
[----:B------:R-:W-:Y:S01]  /*87d0*/  IADD3 RZ, P1, R5, R6, RZ ;  /* 0x0000000605ff7210 */ /* 0x000fe20007f3e0ff */
[----:B------:R-:W-:-:S04]  /*87e0*/  IMAD.X R5, RZ, RZ, RZ, P0 ;  /* 0x000000ffff057224 */ /* 0x000fc800000e06ff */
[----:B------:R-:W-:-:S08]  /*87f0*/  IMAD.WIDE.U32.X R4, R13, R15, R4, P1 ;  /* 0x0000000f0d047225 */ /* 0x000fd000008e0404 */
.L_x_207:
[----:B------:R-:W-:Y:S01]  /*8800*/  ISETP.NE.AND P2, PT, R2, 0x1, PT ;  /* 0x000000010200780c */ /* 0x000fe20003f45270 */
[----:B-1----:R-:W-:Y:S01]  /*8810*/  IMAD.MOV R24, RZ, RZ, -R24 ;  /* 0x000000ffff187224 */ /* 0x002fe200078e0a18 */
[-CC-:B------:R-:W-:Y:S01]  /*8820*/  SHF.R.U64 R13, R4, R23.reuse, R5.reuse ;  /* 0x00000017040d7219 */ /* 0x180fe20000001205 */
[----:B------:R-:W1:Y:S01]  /*8830*/  LDC.64 R14, c[0x0][0x8e8] ;  /* 0x00023a00ff0e7b82 */ /* 0x000e620000000a00 */
[----:B------:R-:W-:Y:S01]  /*8840*/  IMAD.MOV R22, RZ, RZ, -R22 ;  /* 0x000000ffff167224 */ /* 0x000fe200078e0a16 */
[----:B------:R-:W-:Y:S01]  /*8850*/  SHF.R.U32.HI R23, RZ, R23, R5 ;  /* 0x00000017ff177219 */ /* 0x000fe20000011605 */
[----:B------:R-:W-:Y:S01]  /*8860*/  IMAD R18, R18, R24, R25 ;  /* 0x0000001812127224 */ /* 0x000fe200078e0219 */
[----:B------:R-:W-:-:S04]  /*8870*/  IADD3 R25, P0, RZ, -R13, RZ ;  /* 0x8000000dff197210 */ /* 0x000fc80007f1e0ff */
[----:B------:R-:W2:Y:S01]  /*8880*/  LDC R7, c[0x0][0x8c0] ;  /* 0x00023000ff077b82 */ /* 0x000ea20000000800 */
[----:B------:R-:W-:Y:S02]  /*8890*/  IMAD.X R23, RZ, RZ, ~R23, P0 ;  /* 0x000000ffff177224 */ /* 0x000fe400000e0e17 */
[----:B------:R-:W-:Y:S02]  /*88a0*/  @P2 IMAD R18, R21, R22, R20 ;  /* 0x0000001615122224 */ /* 0x000fe400078e0214 */
[-C--:B------:R-:W-:Y:S02]  /*88b0*/  IMAD R6, R23, R10.reuse, RZ ;  /* 0x0000000a17067224 */ /* 0x080fe400078e02ff */
[C---:B------:R-:W-:Y:S01]  /*88c0*/  IMAD.WIDE.U32 R4, R25.reuse, R10, R16 ;  /* 0x0000000a19047225 */ /* 0x040fe200078e0010 */
[----:B------:R-:W3:Y:S03]  /*88d0*/  LDC R22, c[0x0][0x8b0] ;  /* 0x00022c00ff167b82 */ /* 0x000ee60000000800 */
[----:B------:R-:W-:-:S04]  /*88e0*/  IMAD R11, R25, R11, R6 ;  /* 0x0000000b190b7224 */ /* 0x000fc800078e0206 */
[----:B------:R-:W-:Y:S01]  /*88f0*/  IMAD.IADD R6, R5, 0x1, R11 ;  /* 0x0000000105067824 */ /* 0x000fe200078e020b */
[----:B------:R-:W4:Y:S01]  /*8900*/  LDC R27, c[0x0][0x900] ;  /* 0x00024000ff1b7b82 */ /* 0x000f220000000800 */
[----:B-1----:R-:W-:-:S04]  /*8910*/  ISETP.NE.U32.AND P0, PT, R14, RZ, PT ;  /* 0x000000ff0e00720c */ /* 0x002fc80003f05070 */
[----:B------:R-:W-:-:S03]  /*8920*/  ISETP.NE.AND.EX P0, PT, R15, RZ, PT, P0 ;  /* 0x000000ff0f00720c */ /* 0x000fc60003f05300 */
[----:B------:R-:W1:Y:S01]  /*8930*/  LDC R23, c[0x0][0x8f0] ;  /* 0x00023c00ff177b82 */ /* 0x000e620000000800 */
[-CC-:B--2---:R-:W-:Y:S02]  /*8940*/  SHF.R.U64 R20, R4, R7.reuse, R6.reuse ;  /* 0x0000000704147219 */ /* 0x184fe40000001206 */
[----:B------:R-:W-:-:S05]  /*8950*/  SHF.R.U32.HI R7, RZ, R7, R6 ;  /* 0x00000007ff077219 */ /* 0x000fca0000011606 */
[----:B------:R-:W2:Y:S01]  /*8960*/  LDC R11, c[0x0][0x8e0] ;  /* 0x00023800ff0b7b82 */ /* 0x000ea20000000800 */
[-CC-:B---3--:R-:W-:Y:S02]  /*8970*/  SHF.R.U64 R25, R20, R22.reuse, R7.reuse ;  /* 0x0000001614197219 */ /* 0x188fe40000001207 */
[----:B------:R-:W-:-:S05]  /*8980*/  SHF.R.U32.HI R4, RZ, R22, R7 ;  /* 0x00000016ff047219 */ /* 0x000fca0000011607 */
[----:B------:R-:W3:Y:S01]  /*8990*/  LDC R21, c[0x0][0x8b8] ;  /* 0x00022e00ff157b82 */ /* 0x000ee20000000800 */
[-CC-:B----4-:R-:W-:Y:S02]  /*89a0*/  SHF.R.U64 R22, R25, R27.reuse, R4.reuse ;  /* 0x0000001b19167219 */ /* 0x190fe40000001204 */
[----:B------:R-:W-:-:S03]  /*89b0*/  SHF.R.U32.HI R27, RZ, R27, R4 ;  /* 0x0000001bff1b7219 */ /* 0x000fc60000011604 */
[----:B------:R-:W-:Y:S02]  /*89c0*/  IMAD.MOV.U32 R4, RZ, RZ, R22 ;  /* 0x000000ffff047224 */ /* 0x000fe400078e0016 */
[----:B------:R-:W4:Y:S01]  /*89d0*/  LDC R10, c[0x0][0x8a8] ;  /* 0x00022a00ff0a7b82 */ /* 0x000f220000000800 */
[----:B------:R-:W-:Y:S01]  /*89e0*/  IMAD.MOV.U32 R5, RZ, RZ, R27 ;  /* 0x000000ffff057224 */ /* 0x000fe200078e001b */
[----:B------:R-:W-:Y:S06]  /*89f0*/  @!P0 BRA `(.L_x_208) ;  /* 0x0000000000288947 */ /* 0x000fec0003800000 */
[----:B------:R-:W5:Y:S02]  /*8a00*/  LDC R5, c[0x0][0x8f4] ;  /* 0x00023d00ff057b82 */ /* 0x000f640000000800 */
[----:B-----5:R-:W-:-:S05]  /*8a10*/  IADD3 R5, P0, R22, R5, RZ ;  /* 0x0000000516057210 */ /* 0x020fca0007f1e0ff */
[----:B------:R-:W-:-:S04]  /*8a20*/  IMAD.X R27, RZ, RZ, R27, P0 ;  /* 0x000000ffff1b7224 */ /* 0x000fc800000e061b */
[----:B------:R-:W-:-:S04]  /*8a30*/  IMAD.WIDE.U32 R6, R27, R14, RZ ;  /* 0x0000000e1b067225 */ /* 0x000fc800078e00ff */
[----:B------:R-:W-:-:S04]  /*8a40*/  IMAD.WIDE.U32 R6, P0, R5, R15, R6 ;  /* 0x0000000f05067225 */ /* 0x000fc80007800006 */
[----:B------:R-:W-:Y:S01]  /*8a50*/  IMAD.WIDE.U32 R4, R5, R14, RZ ;  /* 0x0000000e05047225 */ /* 0x000fe200078e00ff */
[----:B------:R-:W-:-:S04]  /*8a60*/  MOV R4, R7 ;  /* 0x0000000700047202 */ /* 0x000fc80000000f00 */
[----:B------:R-:W-:Y:S01]  /*8a70*/  IADD3 RZ, P1, R5, R6, RZ ;  /* 0x0000000605ff7210 */ /* 0x000fe20007f3e0ff */
[----:B------:R-:W-:-:S04]  /*8a80*/  IMAD.X R5, RZ, RZ, RZ, P0 ;  /* 0x000000ffff057224 */ /* 0x000fc800000e06ff */
[----:B------:R-:W-:-:S08]  /*8a90*/  IMAD.WIDE.U32.X R4, R27, R15, R4, P1 ;  /* 0x0000000f1b047225 */ /* 0x000fd000008e0404 */
.L_x_208:
[----:B-1----:R-:W-:Y:S02]  /*8aa0*/  SHF.R.U64 R4, R4, R23, R5 ;  /* 0x0000001704047219 */ /* 0x002fe40000001205 */
[----:B------:R-:W-:Y:S02]  /*8ab0*/  LOP3.LUT R25, R25, R0, RZ, 0xc0, !PT ;  /* 0x0000000019197212 */ /* 0x000fe400078ec0ff */
[----:B------:R-:W-:Y:S01]  /*8ac0*/  LOP3.LUT R20, R20, R3, RZ, 0xc0, !PT ;  /* 0x0000000314147212 */ /* 0x000fe200078ec0ff */
[----:B------:R-:W-:Y:S02]  /*8ad0*/  IMAD.MOV R5, RZ, RZ, -R4 ;  /* 0x000000ffff057224 */ /* 0x000fe400078e0a04 */
[----:B------:R-:W-:Y:S02]  /*8ae0*/  IMAD R25, R4, UR21, R25 ;  /* 0x0000001504197c24 */ /* 0x000fe4000f8e0219 */
[----:B--2---:R-:W-:Y:S02]  /*8af0*/  IMAD R11, R5, R11, R22 ;  /* 0x0000000b050b7224 */ /* 0x004fe400078e0216 */
[----:B---3--:R-:W-:-:S02]  /*8b00*/  IMAD R21, R25, R21, R18 ;  /* 0x0000001519157224 */ /* 0x008fc400078e0212 */
[----:B----4-:R-:W-:Y:S02]  /*8b10*/  IMAD R10, R11, R10, R20 ;  /* 0x0000000a0b0a7224 */ /* 0x010fe400078e0214 */
[----:B------:R-:W-:-:S03]  /*8b20*/  IMAD.MOV.U32 R4, RZ, RZ, 0x1 ;  /* 0x00000001ff047424 */ /* 0x000fc600078e00ff */
[----:B------:R-:W-:Y:S02]  /*8b30*/  SEL R20, R10, R21, !P2 ;  /* 0x000000150a147207 */ /* 0x000fe40005000000 */
[----:B------:R-:W-:-:S07]  /*8b40*/  SEL R21, R21, R10, !P2 ;  /* 0x0000000a15157207 */ /* 0x000fce0005000000 */
.L_x_206:
[----:B------:R-:W-:-:S13]  /*8b50*/  LOP3.LUT P0, RZ, R4, 0xff, RZ, 0xc0, !PT ;  /* 0x000000ff04ff7812 */ /* 0x000fda000780c0ff */
[----:B------:R-:W-:Y:S05]  /*8b60*/  @P0 BRA `(.L_x_209) ;  /* 0xffffffe800f80947 */ /* 0x000fea000383ffff */
.L_x_153:
[----:B------:R-:W-:-:S13]  /*8b70*/  ELECT P0, URZ, PT ;  /* 0x00000000003f782f */ /* 0x000fda0003800000 */
[----:B------:R-:W-:Y:S05]  /*8b80*/  @!P0 BRA `(.L_x_13) ;  /* 0x0000001000548947 */ /* 0x000fea0003800000 */
[----:B------:R-:W-:-:S04]  /*8b90*/  LOP3.LUT R19, R19, 0x2, RZ, 0xfc, !PT ;  /* 0x0000000213137812 */ /* 0x000fc800078efcff */
[----:B------:R-:W-:-:S13]  /*8ba0*/  ISETP.NE.AND P1, PT, R19, 0x3, PT ;  /* 0x000000031300780c */ /* 0x000fda0003f25270 */
[----:B------:R-:W-:Y:S05]  /*8bb0*/  @!P1 BRA `(.L_x_210) ;  /* 0x0000000000049947 */ /* 0x000fea0003800000 */
[----:B-1----:R-:W-:Y:S01]  /*8bc0*/  BPT.TRAP 0x1 ;  /* 0x000000040000795c */ /* 0x002fe20000300000 */
.L_x_210:
[----:B-1----:R-:W-:Y:S01]  /*8bd0*/  IMAD.U32 R3, RZ, RZ, UR37 ;  /* 0x00000025ff037e24 */ /* 0x002fe2000f8e00ff */
[----:B------:R-:W-:Y:S01]  /*8be0*/  MOV R0, 0x400 ;  /* 0x0000040000007802 */ /* 0x000fe20000000f00 */
[----:B------:R-:W-:-:S03]  /*8bf0*/  IMAD.MOV.U32 R2, RZ, RZ, 0x1 ;  /* 0x00000001ff027424 */ /* 0x000fc600078e00ff */
[----:B------:R-:W-:Y:S02]  /*8c00*/  LEA R0, R3, R0, 0x18 ;  /* 0x0000000003007211 */ /* 0x000fe400078ec0ff */
[----:B------:R-:W-:-:S04]  /*8c10*/  SHF.L.U32 R3, R2, 0x1f, RZ ;  /* 0x0000001f02037819 */ /* 0x000fc800000006ff */
[----:B------:R-:W1:Y:S02]  /*8c20*/  SYNCS.PHASECHK.TRANS64.TRYWAIT P0, [R0+URZ+0x60], R3 ;  /* 0x00006003000075a7 */ /* 0x000e64000800017f */
[----:B-1----:R-:W-:Y:S05]  /*8c30*/  @!P0 BRA `(.L_x_211) ;  /* 0x0000001400d88947 */ /* 0x002fea0003800000 */
.L_x_252:
[----:B------:R-:W-:Y:S05]  /*8c40*/  @!P1 BRA `(.L_x_212) ;  /* 0x0000000000049947 */ /* 0x000fea0003800000 */
[----:B------:R-:W-:Y:S01]  /*8c50*/  BPT.TRAP 0x1 ;  /* 0x000000040000795c */ /* 0x000fe20000300000 */
.L_x_212:
[----:B------:R-:W1:Y:S02]  /*8c60*/  SYNCS.PHASECHK.TRANS64.TRYWAIT P0, [R0+URZ+0x68], R3 ;  /* 0x00006803000075a7 */ /* 0x000e64000800017f */
[----:B-1----:R-:W-:Y:S05]  /*8c70*/  @!P0 BRA `(.L_x_213) ;  /* 0x0000001400dc8947 */ /* 0x002fea0003800000 */
.L_x_253:
[----:B------:R-:W-:Y:S05]  /*8c80*/  @!P1 BRA `(.L_x_214) ;  /* 0x0000000000049947 */ /* 0x000fea0003800000 */
[----:B------:R-:W-:Y:S01]  /*8c90*/  BPT.TRAP 0x1 ;  /* 0x000000040000795c */ /* 0x000fe20000300000 */
.L_x_214:
[----:B------:R-:W1:Y:S02]  /*8ca0*/  SYNCS.PHASECHK.TRANS64.TRYWAIT P0, [R0+URZ+0x70], R3 ;  /* 0x00007003000075a7 */ /* 0x000e64000800017f */
[----:B-1----:R-:W-:Y:S05]  /*8cb0*/  @!P0 BRA `(.L_x_215) ;  /* 0x0000001400e08947 */ /* 0x002fea0003800000 */
.L_x_254:
[----:B------:R-:W-:Y:S05]  /*8cc0*/  @!P1 BRA `(.L_x_216) ;  /* 0x0000000000049947 */ /* 0x000fea0003800000 */
[----:B------:R-:W-:Y:S01]  /*8cd0*/  BPT.TRAP 0x1 ;  /* 0x000000040000795c */ /* 0x000fe20000300000 */
.L_x_216:
[----:B------:R-:W-:-:S05]  /*8ce0*/  IMAD.MOV.U32 R3, RZ, RZ, 0x1 ;  /* 0x00000001ff037424 */ /* 0x000fca00078e00ff */
[----:B------:R-:W-:-:S07]  /*8cf0*/  SHF.L.U32 R3, R3, 0x1f, RZ ;  /* 0x0000001f03037819 */ /* 0x000fce00000006ff */
.L_x_217:
[----:B------:R1:W1:Y:S02]  /*8d00*/  SYNCS.PHASECHK.TRANS64.TRYWAIT P0, [R0+URZ+0x78], R3 ;  /* 0x00007803000075a7 */ /* 0x000264000800017f */
[----:B-1----:R-:W-:Y:S05]  /*8d10*/  @!P0 NANOSLEEP.SYNCS 0x989680 ;  /* 0x009896800000895d */ /* 0x002fea0003900000 */
[----:B------:R-:W1:Y:S02]  /*8d20*/  @!P0 SYNCS.PHASECHK.TRANS64 P0, [R0+URZ+0x78], R3 ;  /* 0x00007803000085a7 */ /* 0x000e64000800007f */
[----:B-1----:R-:W-:Y:S05]  /*8d30*/  @P0 BRA `(.L_x_13) ;  /* 0x0000000c00e80947 */ /* 0x002fea0003800000 */
[----:B------:R-:W-:Y:S05]  /*8d40*/  BRA `(.L_x_217) ;  /* 0xfffffffc00ec7947 */ /* 0x000fea000383ffff */
.L_x_148:
[----:B------:R-:W-:Y:S01]  /*8d50*/  LOP3.LUT P0, RZ, R10, 0xff, RZ, 0xc0, !PT ;  /* 0x000000ff0aff7812 */ /* 0x000fe2000780c0ff */
[----:B------:R-:W-:Y:S02]  /*8d60*/  IMAD.MOV.U32 R10, RZ, RZ, 0x1 ;  /* 0x00000001ff0a7424 */ /* 0x000fe400078e00ff */
[----:B------:R-:W-:-:S10]  /*8d70*/  IMAD.MOV.U32 R9, RZ, RZ, RZ ;  /* 0x000000ffff097224 */ /* 0x000fd400078e00ff */
[----:B------:R-:W-:Y:S05]  /*8d80*/  @!P0 BRA `(.L_x_218) ;  /* 0x0000000c00208947 */ /* 0x000fea0003800000 */
[----:B------:R-:W2:Y:S01]  /*8d90*/  LDC R0, c[0x0][0x28c] ;  /* 0x0000a300ff007b82 */ /* 0x000ea20000000800 */
[----:B------:R-:W-:Y:S01]  /*8da0*/  ULDC UR7, c[0x0][0x900] ;  /* 0x0002400000077ab9 */ /* 0x000fe20000000800 */
[----:B------:R-:W-:Y:S01]  /*8db0*/  UMOV UR8, 0xffffffff ;  /* 0xffffffff00087882 */ /* 0x000fe20000000000 */
[----:B------:R-:W-:Y:S01]  /*8dc0*/  BSSY B0, `(.L_x_218) ;  /* 0x00000c4000007945 */ /* 0x000fe20003800000 */
[----:B-1----:R-:W-:Y:S01]  /*8dd0*/  USHF.L.U32 UR4, UR37, 0x6, URZ ;  /* 0x0000000625047899 */ /* 0x002fe2000800063f */
[----:B------:R-:W-:Y:S01]  /*8de0*/  LOP3.LUT R11, R22, 0x2, RZ, 0xfc, !PT ;  /* 0x00000002160b7812 */ /* 0x000fe200078efcff */
[----:B------:R-:W-:Y:S01]  /*8df0*/  USHF.L.U32 UR5, UR37, 0xc, URZ ;  /* 0x0000000c25057899 */ /* 0x000fe2000800063f */
[----:B------:R-:W-:Y:S01]  /*8e00*/  IMAD.MOV.U32 R10, RZ, RZ, 0x1 ;  /* 0x00000001ff0a7424 */ /* 0x000fe200078e00ff */
[----:B------:R-:W-:Y:S01]  /*8e10*/  USHF.L.U32 UR8, UR8, UR7, URZ ;  /* 0x0000000708087299 */ /* 0x000fe2000800063f */
[----:B------:R-:W-:Y:S01]  /*8e20*/  MOV R9, RZ ;  /* 0x000000ff00097202 */ /* 0x000fe20000000f00 */
[----:B------:R-:W-:Y:S01]  /*8e30*/  ULDC UR6, c[0x0][0x8a8] ;  /* 0x00022a0000067ab9 */ /* 0x000fe20000000800 */
[----:B------:R-:W-:-:S02]  /*8e40*/  ULOP3.LUT UR4, UR4, 0x40, URZ, 0xc0, !UPT ;  /* 0x0000004004047892 */ /* 0x000fc4000f8ec03f */
[----:B------:R-:W-:Y:S02]  /*8e50*/  ULOP3.LUT UR5, UR5, 0x1000, URZ, 0xc0, !UPT ;  /* 0x0000100005057892 */ /* 0x000fe4000f8ec03f */
[----:B------:R-:W-:Y:S02]  /*8e60*/  UIADD3 UR17, UR6, -0x1, URZ ;  /* 0xffffffff06117890 */ /* 0x000fe4000fffe03f */
[----:B------:R-:W-:Y:S02]  /*8e70*/  USHF.L.U32 UR19, UR38, UR7, URZ ;  /* 0x0000000726137299 */ /* 0x000fe4000800063f */
[----:B------:R-:W-:Y:S01]  /*8e80*/  ULOP3.LUT UR18, URZ, UR8, URZ, 0x33, !UPT ;  /* 0x000000083f127292 */ /* 0x000fe2000f8e333f */
[----:B------:R-:W-:Y:S01]  /*8e90*/  ULDC.64 UR22, c[0x0][0x198] ;  /* 0x0000660000167ab9 */ /* 0x000fe20000000a00 */
[----:B--2---:R-:W-:-:S05]  /*8ea0*/  VIADD R0, R0, 0x3f ;  /* 0x0000003f00007836 */ /* 0x004fca0000000000 */
[----:B------:R-:W-:-:S04]  /*8eb0*/  SHF.R.S32.HI R3, RZ, 0x1f, R0 ;  /* 0x0000001fff037819 */ /* 0x000fc80000011400 */
[----:B------:R-:W-:Y:S01]  /*8ec0*/  LEA.HI R3, R3, R0, RZ, 0x6 ;  /* 0x0000000003037211 */ /* 0x000fe200078f30ff */
[----:B------:R-:W-:-:S03]  /*8ed0*/  IMAD.MOV.U32 R0, RZ, RZ, 0x1 ;  /* 0x00000001ff007424 */ /* 0x000fc600078e00ff */
[--C-:B------:R-:W-:Y:S02]  /*8ee0*/  SHF.R.S32.HI R8, RZ, 0x6, R3.reuse ;  /* 0x00000006ff087819 */ /* 0x100fe40000011403 */
[----:B------:R-:W-:-:S03]  /*8ef0*/  PRMT R3, R0, 0x7610, R3 ;  /* 0x0000761000037816 */ /* 0x000fc60000000003 */
[----:B------:R-:W-:-:S07]  /*8f00*/  VIADD R0, R8, 0x1 ;  /* 0x0000000108007836 */ /* 0x000fce0000000000 */
.L_x_229:
[----:B------:R-:W-:-:S03]  /*8f10*/  UMOV UR6, 0xffffffff ;  /* 0xffffffff00067882 */ /* 0x000fc60000000000 */
[----:B------:R-:W-:Y:S05]  /*8f20*/  BRA.DIV UR6, `(.L_x_219) ;  /* 0x0000001606587947 */ /* 0x000fea000b800000 */
[----:B------:R-:W-:-:S13]  /*8f30*/  ELECT P6, URZ, PT ;  /* 0x00000000003f782f */ /* 0x000fda00038c0000 */
.L_x_257:
[----:B------:R-:W1:Y:S01]  /*8f40*/  LDC R4, c[0x0][0x28c] ;  /* 0x0000a300ff047b82 */ /* 0x000e620000000800 */
[----:B------:R-:W-:Y:S01]  /*8f50*/  BSSY B1, `(.L_x_220) ;  /* 0x0000038000017945 */ /* 0x000fe20003800000 */
[----:B-1----:R-:W-:-:S13]  /*8f60*/  ISETP.LT.OR P6, PT, R4, 0x1, !P6 ;  /* 0x000000010400780c */ /* 0x002fda00077c1670 */
[----:B------:R-:W-:Y:S05]  /*8f70*/  @P6 BRA `(.L_x_221) ;  /* 0x0000000000d46947 */ /* 0x000fea0003800000 */
[----:B------:R-:W-:Y:S01]  /*8f80*/  LEA R20, R20, UR4, 0x7 ;  /* 0x0000000414147c11 */ /* 0x000fe2000f8e38ff */
[----:B------:R-:W-:Y:S02]  /*8f90*/  IMAD.SHL.U32 R21, R21, 0x100, RZ ;  /* 0x0000010015157824 */ /* 0x000fe400078e00ff */
[----:B------:R-:W-:Y:S02]  /*8fa0*/  IMAD.MOV.U32 R19, RZ, RZ, RZ ;  /* 0x000000ffff137224 */ /* 0x000fe400078e00ff */
[----:B------:R-:W-:Y:S02]  /*8fb0*/  IMAD.MOV.U32 R4, RZ, RZ, R0 ;  /* 0x000000ffff047224 */ /* 0x000fe400078e0000 */
[----:B------:R-:W-:Y:S02]  /*8fc0*/  IMAD.MOV.U32 R5, RZ, RZ, R10 ;  /* 0x000000ffff057224 */ /* 0x000fe400078e000a */
[----:B------:R-:W-:-:S07]  /*8fd0*/  IMAD.MOV.U32 R6, RZ, RZ, R9 ;  /* 0x000000ffff067224 */ /* 0x000fce00078e0009 */
.L_x_224:
[----:B------:R-:W1:Y:S01]  /*8fe0*/  S2R R12, SR_CgaCtaId ;  /* 0x00000000000c7919 */ /* 0x000e620000008800 */
[----:B------:R-:W-:Y:S02]  /*8ff0*/  MOV R7, 0x400 ;  /* 0x0000040000077802 */ /* 0x000fe40000000f00 */
[----:B------:R-:W-:Y:S02]  /*9000*/  LOP3.LUT P1, RZ, R18, 0x7f, RZ, 0xc0, !PT ;  /* 0x0000007f12ff7812 */ /* 0x000fe4000782c0ff */
[----:B-1----:R-:W-:Y:S02]  /*9010*/  LEA R15, R12, R7, 0x18 ;  /* 0x000000070c0f7211 */ /* 0x002fe400078ec0ff */
[----:B------:R-:W-:-:S09]  /*9020*/  SHF.L.U32 R7, R5, 0x1f, RZ ;  /* 0x0000001f05077819 */ /* 0x000fd200000006ff */
[----:B------:R-:W1:Y:S01]  /*9030*/  @!P1 LDC R12, c[0x0][0x500] ;  /* 0x00014000ff0c9b82 */ /* 0x000e620000000800 */
[----:B------:R-:W-:-:S04]  /*9040*/  IMAD R14, R6, 0x8, R15 ;  /* 0x00000008060e7824 */ /* 0x000fc800078e020f */
[----:B------:R-:W2:Y:S02]  /*9050*/  SYNCS.PHASECHK.TRANS64.TRYWAIT P0, [R14+URZ+0x20], R7 ;  /* 0x000020070e0075a7 */ /* 0x000ea4000800017f */
[----:B--2---:R-:W-:Y:S05]  /*9060*/  @!P0 BRA `(.L_x_222) ;  /* 0x0000001400288947 */ /* 0x004fea0003800000 */
.L_x_258:
[----:B--2---:R-:W-:Y:S01]  /*9070*/  PRMT R7, R11, 0x9910, RZ ;  /* 0x000099100b077816 */ /* 0x004fe200000000ff */
[----:B-1----:R1:W-:Y:S03]  /*9080*/  @!P1 SYNCS.ARRIVE.TRANS64 RZ, [R14+URZ], R12 ;  /* 0x0000000c0eff99a7 */ /* 0x0023e6000800003f */
[----:B------:R-:W-:-:S13]  /*9090*/  ISETP.NE.AND P0, PT, R7, 0x2, PT ;  /* 0x000000020700780c */ /* 0x000fda0003f05270 */
[----:B-1----:R-:W-:Y:S05]  /*90a0*/  @P0 BRA `(.L_x_223) ;  /* 0x0000000000040947 */ /* 0x002fea0003800000 */
[----:B------:R-:W-:Y:S01]  /*90b0*/  BPT.TRAP 0x1 ;  /* 0x000000040000795c */ /* 0x000fe20000300000 */
.L_x_223:
[C---:B------:R-:W-:Y:S01]  /*90c0*/  LEA R7, R6.reuse, UR5, 0xd ;  /* 0x0000000506077c11 */ /* 0x040fe2000f8e68ff */
[--C-:B------:R-:W-:Y:S01]  /*90d0*/  IMAD R12, R6, 0x8000, R15.reuse ;  /* 0x00008000060c7824 */ /* 0x100fe200078e020f */
[----:B------:R-:W-:Y:S01]  /*90e0*/  R2UR UR9, R14 ;  /* 0x000000000e0972ca */ /* 0x000fe200000e0000 */
[----:B------:R-:W-:Y:S01]  /*90f0*/  UIADD3 UR6, UP0, UR22, 0xf0, URZ ;  /* 0x000000f016067890 */ /* 0x000fe2000ff1e03f */
[----:B------:R-:W-:Y:S01]  /*9100*/  R2UR UR11, R21 ;  /* 0x00000000150b72ca */ /* 0x000fe200000e0000 */
[----:B------:R-:W-:Y:S01]  /*9110*/  IMAD R7, R7, 0x2, R15 ;  /* 0x0000000207077824 */ /* 0x000fe200078e020f */
[----:B------:R-:W-:Y:S01]  /*9120*/  R2UR UR7, R12 ;  /* 0x000000000c0772ca */ /* 0x000fe200000e0000 */
[----:B------:R-:W-:Y:S01]  /*9130*/  UIADD3 UR24, UP1, UR22, 0x1f0, URZ ;  /* 0x000001f016187890 */ /* 0x000fe2000ff3e03f */
[----:B------:R-:W-:Y:S01]  /*9140*/  R2UR UR10, R19 ;  /* 0x00000000130a72ca */ /* 0x000fe200000e0000 */
[----:B------:R-:W-:Y:S01]  /*9150*/  VIADD R6, R6, 0x1 ;  /* 0x0000000106067836 */ /* 0x000fe20000000000 */
[----:B------:R-:W-:Y:S01]  /*9160*/  R2UR UR8, R7 ;  /* 0x00000000070872ca */ /* 0x000fe200000e0000 */
[----:B------:R-:W-:Y:S01]  /*9170*/  UIADD3.X UR25, URZ, UR23, URZ, UP1, !UPT ;  /* 0x000000173f197290 */ /* 0x000fe20008ffe43f */
[----:B------:R-:W-:Y:S01]  /*9180*/  R2UR UR12, R13 ;  /* 0x000000000d0c72ca */ /* 0x000fe200000e0000 */
[----:B------:R-:W-:Y:S01]  /*9190*/  UMOV UR14, 0x0 ;  /* 0x00000000000e7882 */ /* 0x000fe20000000000 */
[----:B------:R-:W-:Y:S01]  /*91a0*/  IADD3 R4, R4, -0x1, RZ ;  /* 0xffffffff04047810 */ /* 0x000fe20007ffe0ff */
[----:B------:R-:W-:Y:S01]  /*91b0*/  UMOV UR15, 0x10000000 ;  /* 0x10000000000f7882 */ /* 0x000fe20000000000 */
[----:B------:R-:W-:Y:S01]  /*91c0*/  R2UR UR20, R20 ;  /* 0x00000000141472ca */ /* 0x000fe200000e0000 */
[----:B------:R-:W-:Y:S01]  /*91d0*/  UMOV UR21, 0x30000 ;  /* 0x0003000000157882 */ /* 0x000fe20000000000 */
[----:B------:R-:W-:Y:S01]  /*91e0*/  ISETP.GT.AND P1, PT, R4, 0x1, PT ;  /* 0x000000010400780c */ /* 0x000fe20003f24270 */
[----:B------:R-:W-:Y:S01]  /*91f0*/  UIADD3 UR13, UR7, 0x8400, URZ ;  /* 0x00008400070d7890 */ /* 0x000fe2000fffe03f */
[----:B------:R-:W-:Y:S01]  /*9200*/  ISETP.NE.AND P0, PT, R6, 0x4, PT ;  /* 0x000000040600780c */ /* 0x000fe20003f05270 */
[----:B------:R-:W-:Y:S01]  /*9210*/  UIADD3.X UR7, URZ, UR23, URZ, UP0, !UPT ;  /* 0x000000173f077290 */ /* 0x000fe200087fe43f */
[----:B------:R-:W-:Y:S01]  /*9220*/  VIADD R19, R19, 0x40 ;  /* 0x0000004013137836 */ /* 0x000fe20000000000 */
[----:B------:R-:W-:Y:S01]  /*9230*/  UIADD3 UR16, UR8, 0x28400, URZ ;  /* 0x0002840008107890 */ /* 0x000fe2000fffe03f */
[----:B------:R-:W-:-:S02]  /*9240*/  SEL R12, RZ, 0x1, P0 ;  /* 0x00000001ff0c7807 */ /* 0x000fc40000000000 */
[----:B------:R-:W-:Y:S01]  /*9250*/  UMOV UR8, UR13 ;  /* 0x0000000d00087c82 */ /* 0x000fe20008000000 */
[----:B------:R-:W-:Y:S02]  /*9260*/  SEL R6, R6, RZ, P0 ;  /* 0x000000ff06067207 */ /* 0x000fe40000000000 */
[----:B------:R-:W-:Y:S01]  /*9270*/  LOP3.LUT R5, R5, R12, RZ, 0x3c, !PT ;  /* 0x0000000c05057212 */ /* 0x000fe200078e3cff */
[----:B------:R1:W-:Y:S02]  /*9280*/  UTMALDG.3D [UR8], [UR6], desc[UR14] ;  /* 0x00000e08060075b4 */ /* 0x0003e40008011000 */
[----:B-1----:R-:W-:Y:S01]  /*9290*/  UMOV UR8, UR16 ;  /* 0x0000001000087c82 */ /* 0x002fe20008000000 */
[----:B------:R-:W-:Y:S02]  /*92a0*/  UMOV UR11, UR20 ;  /* 0x00000014000b7c82 */ /* 0x000fe40008000000 */
[----:B------:R1:W-:Y:S02]  /*92b0*/  UTMALDG.3D.MULTICAST [UR8], [UR24], UR21, desc[UR14] ;  /* 0x00000e08180073b4 */ /* 0x0003e40008011815 */
[----:B-1----:R-:W-:Y:S05]  /*92c0*/  @P1 BRA `(.L_x_224) ;  /* 0xfffffffc00441947 */ /* 0x002fea000383ffff */
.L_x_221:
[----:B------:R-:W-:Y:S05]  /*92d0*/  BSYNC B1 ;  /* 0x0000000000017941 */ /* 0x000fea0003800000 */
.L_x_220:
[----:B------:R-:W-:Y:S01]  /*92e0*/  LOP3.LUT P1, RZ, R3, 0xff, RZ, 0xc0, !PT ;  /* 0x000000ff03ff7812 */ /* 0x000fe2000782c0ff */
[----:B------:R-:W-:Y:S01]  /*92f0*/  IMAD.IADD R9, R8, 0x1, R9 ;  /* 0x0000000108097824 */ /* 0x000fe200078e0209 */
[----:B------:R-:W-:Y:S01]  /*9300*/  IADD3 R16, P2, R16, UR40, RZ ;  /* 0x0000002810107c10 */ /* 0x000fe2000ff5e0ff */
[----:B------:R-:W-:Y:S01]  /*9310*/  ULDC.64 UR6, c[0x0][0x8f8] ;  /* 0x00023e0000067ab9 */ /* 0x000fe20000000a00 */
[----:B------:R-:W-:Y:S01]  /*9320*/  BSSY B1, `(.L_x_225) ;  /* 0x000006b000017945 */ /* 0x000fe20003800000 */
[----:B------:R-:W-:Y:S01]  /*9330*/  IMAD.MOV.U32 R21, RZ, RZ, -0x1 ;  /* 0xffffffffff157424 */ /* 0x000fe200078e00ff */
[----:B------:R-:W-:Y:S01]  /*9340*/  SHF.R.U32.HI R3, RZ, 0x2, R9 ;  /* 0x00000002ff037819 */ /* 0x000fe20000011609 */
[----:B------:R-:W-:Y:S01]  /*9350*/  IMAD.MOV.U32 R20, RZ, RZ, -0x1 ;  /* 0xffffffffff147424 */ /* 0x000fe200078e00ff */
[----:B------:R-:W-:Y:S01]  /*9360*/  ISETP.GT.U32.AND P0, PT, R9, 0x3, PT ;  /* 0x000000030900780c */ /* 0x000fe20003f04070 */
[----:B------:R-:W-:Y:S01]  /*9370*/  IMAD.MOV.U32 R13, RZ, RZ, -0x1 ;  /* 0xffffffffff0d7424 */ /* 0x000fe200078e00ff */
[----:B------:R-:W-:-:S02]  /*9380*/  LOP3.LUT R3, R3, 0x1, RZ, 0xc0, !PT ;  /* 0x0000000103037812 */ /* 0x000fc400078ec0ff */
[----:B------:R-:W-:Y:S01]  /*9390*/  ISETP.LT.U32.AND P0, PT, R8, 0x4, P0 ;  /* 0x000000040800780c */ /* 0x000fe20000701070 */
[----:B------:R-:W1:Y:S01]  /*93a0*/  @P1 S2R R5, SR_CgaCtaId ;  /* 0x0000000000051919 */ /* 0x000e620000008800 */
[----:B------:R-:W-:Y:S02]  /*93b0*/  @P1 MOV R4, 0x400 ;  /* 0x0000040000041802 */ /* 0x000fe40000000f00 */
[----:B------:R-:W-:Y:S02]  /*93c0*/  IADD3.X R17, R17, UR39, RZ, P2, !PT ;  /* 0x0000002711117c10 */ /* 0x000fe400097fe4ff */
[----:B------:R-:W-:Y:S02]  /*93d0*/  ISETP.GE.U32.AND P2, PT, R16, UR6, PT ;  /* 0x0000000610007c0c */ /* 0x000fe4000bf46070 */
[----:B------:R-:W-:Y:S02]  /*93e0*/  LOP3.LUT R9, R9, 0x3, RZ, 0xc0, !PT ;  /* 0x0000000309097812 */ /* 0x000fe400078ec0ff */
[----:B-1----:R-:W-:-:S04]  /*93f0*/  @P1 LEA R4, R5, R4, 0x18 ;  /* 0x0000000405041211 */ /* 0x002fc800078ec0ff */
[----:B------:R1:W-:Y:S01]  /*9400*/  @P1 SYNCS.ARRIVE.TRANS64.A1T0 RZ, [R4+URZ+0x88], RZ ;  /* 0x000088ff04ff19a7 */ /* 0x0003e2000810003f */
[----:B------:R-:W-:Y:S02]  /*9410*/  ISETP.NE.U32.AND P1, PT, R3, 0x1, PT ;  /* 0x000000010300780c */ /* 0x000fe40003f25070 */
[----:B------:R-:W-:Y:S02]  /*9420*/  SEL R3, RZ, 0x1, !P0 ;  /* 0x00000001ff037807 */ /* 0x000fe40004000000 */
[----:B------:R-:W-:Y:S02]  /*9430*/  ISETP.GE.U32.AND.EX P0, PT, R17, UR7, PT, P2 ;  /* 0x0000000711007c0c */ /* 0x000fe4000bf06120 */
[----:B------:R-:W-:-:S04]  /*9440*/  ISETP.GT.U32.AND P1, PT, R8, 0x3, !P1 ;  /* 0x000000030800780c */ /* 0x000fc80004f24070 */
[----:B-1----:R-:W-:-:S04]  /*9450*/  SEL R4, RZ, 0x1, !P1 ;  /* 0x00000001ff047807 */ /* 0x002fc80004800000 */
[--C-:B------:R-:W-:Y:S02]  /*9460*/  LOP3.LUT R10, R4, R10, R3.reuse, 0x96, !PT ;  /* 0x0000000a040a7212 */ /* 0x100fe400078e9603 */
[----:B------:R-:W-:Y:S02]  /*9470*/  PRMT R4, RZ, 0x7610, R4 ;  /* 0x00007610ff047816 */ /* 0x000fe40000000004 */
[----:B------:R-:W-:Y:S01]  /*9480*/  PRMT R3, RZ, 0x7610, R3 ;  /* 0x00007610ff037816 */ /* 0x000fe20000000003 */
[----:B------:R-:W-:Y:S06]  /*9490*/  @P0 BRA `(.L_x_226) ;  /* 0x00000004004c0947 */ /* 0x000fec0003800000 */
[----:B------:R-:W1:Y:S01]  /*94a0*/  S2R R14, SR_CTAID.X ;  /* 0x00000000000e7919 */ /* 0x000e620000002500 */
[----:B------:R-:W-:Y:S01]  /*94b0*/  ULDC.64 UR6, c[0x0][0x8d0] ;  /* 0x0002340000067ab9 */ /* 0x000fe20000000a00 */
[----:B------:R-:W2:Y:S01]  /*94c0*/  LDC R15, c[0x0][0x144] ;  /* 0x00005100ff0f7b82 */ /* 0x000ea20000000800 */
[----:B------:R-:W-:Y:S01]  /*94d0*/  ISETP.NE.U32.AND P0, PT, RZ, UR6, PT ;  /* 0x00000006ff007c0c */ /* 0x000fe2000bf05070 */
[----:B------:R-:W3:Y:S01]  /*94e0*/  S2R R12, SR_CTAID.Y ;  /* 0x00000000000c7919 */ /* 0x000ee20000002600 */
[----:B------:R-:W-:Y:S01]  /*94f0*/  ULDC UR8, c[0x0][0x150] ;  /* 0x0000540000087ab9 */ /* 0x000fe20000000800 */
[----:B------:R-:W-:Y:S01]  /*9500*/  ULDC UR9, c[0x0][0x8d8] ;  /* 0x0002360000097ab9 */ /* 0x000fe20000000800 */
[----:B------:R-:W-:Y:S01]  /*9510*/  ISETP.NE.AND.EX P0, PT, RZ, UR7, PT, P0 ;  /* 0x00000007ff007c0c */ /* 0x000fe2000bf05300 */
[----:B------:R-:W-:Y:S01]  /*9520*/  IMAD.MOV.U32 R4, RZ, RZ, R16 ;  /* 0x000000ffff047224 */ /* 0x000fe200078e0010 */
[----:B-1----:R-:W-:-:S05]  /*9530*/  I2FP.F32.U32 R5, R14 ;  /* 0x0000000e00057245 */ /* 0x002fca0000201000 */
[----:B------:R-:W-:Y:S01]  /*9540*/  FMUL R19, R5, UR8 ;  /* 0x0000000805137c20 */ /* 0x000fe20008400000 */
[----:B------:R-:W-:-:S05]  /*9550*/  IMAD.MOV.U32 R5, RZ, RZ, R17 ;  /* 0x000000ffff057224 */ /* 0x000fca00078e0011 */
[----:B---3--:R-:W-:Y:S05]  /*9560*/  @!P0 BRA `(.L_x_227) ;  /* 0x0000000000288947 */ /* 0x008fea0003800000 */
[----:B------:R-:W-:Y:S02]  /*9570*/  ULDC UR8, c[0x0][0x8dc] ;  /* 0x0002370000087ab9 */ /* 0x000fe40000000800 */
[----:B------:R-:W-:-:S05]  /*9580*/  IADD3 R5, P0, R16, UR8, RZ ;  /* 0x0000000810057c10 */ /* 0x000fca000ff1e0ff */
[----:B------:R-:W-:-:S04]  /*9590*/  IMAD.X R13, RZ, RZ, R17, P0 ;  /* 0x000000ffff0d7224 */ /* 0x000fc800000e0611 */
[----:B------:R-:W-:-:S04]  /*95a0*/  IMAD.WIDE.U32 R6, R13, UR6, RZ ;  /* 0x000000060d067c25 */ /* 0x000fc8000f8e00ff */
[----:B------:R-:W-:-:S04]  /*95b0*/  IMAD.WIDE.U32 R6, P0, R5, UR7, R6 ;  /* 0x0000000705067c25 */ /* 0x000fc8000f800006 */
[----:B------:R-:W-:-:S04]  /*95c0*/  IMAD.WIDE.U32 R4, R5, UR6, RZ ;  /* 0x0000000605047c25 */ /* 0x000fc8000f8e00ff */
[----:B------:R-:W-:Y:S01]  /*95d0*/  IMAD.MOV.U32 R4, RZ, RZ, R7 ;  /* 0x000000ffff047224 */ /* 0x000fe200078e0007 */
[----:B------:R-:W-:Y:S01]  /*95e0*/  IADD3 RZ, P1, R5, R6, RZ ;  /* 0x0000000605ff7210 */ /* 0x000fe20007f3e0ff */
[----:B------:R-:W-:-:S04]  /*95f0*/  IMAD.X R5, RZ, RZ, RZ, P0 ;  /* 0x000000ffff057224 */ /* 0x000fc800000e06ff */
[----:B------:R-:W-:-:S08]  /*9600*/  IMAD.WIDE.U32.X R4, R13, UR7, R4, P1 ;  /* 0x000000070d047c25 */ /* 0x000fd000088e0404 */
.L_x_227:
[--C-:B------:R-:W-:Y:S01]  /*9610*/  SHF.R.U64 R13, R4, UR9, R5.reuse ;  /* 0x00000009040d7c19 */ /* 0x100fe20008001205 */
[----:B------:R-:W1:Y:S01]  /*9620*/  F2I.U32.TRUNC.NTZ R19, R19 ;  /* 0x0000001300137305 */ /* 0x000e62000020f000 */
[----:B------:R-:W-:Y:S01]  /*9630*/  SHF.R.U32.HI R4, RZ, UR9, R5 ;  /* 0x00000009ff047c19 */ /* 0x000fe20008011605 */
[----:B------:R-:W-:Y:S01]  /*9640*/  ULDC.64 UR6, c[0x0][0x8c8] ;  /* 0x0002320000067ab9 */ /* 0x000fe20000000a00 */
[----:B------:R-:W-:Y:S01]  /*9650*/  IADD3 R7, P0, RZ, -R13, RZ ;  /* 0x8000000dff077210 */ /* 0x000fe20007f1e0ff */
[----:B------:R-:W-:Y:S01]  /*9660*/  ULDC.64 UR8, c[0x0][0x8e8] ;  /* 0x00023a0000087ab9 */ /* 0x000fe20000000a00 */
[----:B------:R-:W3:Y:S02]  /*9670*/  LDC R21, c[0x0][0x148] ;  /* 0x00005200ff157b82 */ /* 0x000ee40000000800 */
[----:B------:R-:W-:Y:S02]  /*9680*/  IADD3.X R4, RZ, ~R4, RZ, P0, !PT ;  /* 0x80000004ff047210 */ /* 0x000fe400007fe4ff */
[----:B------:R-:W-:-:S03]  /*9690*/  ISETP.NE.U32.AND P0, PT, RZ, UR8, PT ;  /* 0x00000008ff007c0c */ /* 0x000fc6000bf05070 */
[----:B------:R-:W-:Y:S01]  /*96a0*/  IMAD R6, R4, UR6, RZ ;  /* 0x0000000604067c24 */ /* 0x000fe2000f8e02ff */
[----:B------:R-:W-:Y:S01]  /*96b0*/  ISETP.NE.AND.EX P0, PT, RZ, UR9, PT, P0 ;  /* 0x00000009ff007c0c */ /* 0x000fe2000bf05300 */
[----:B------:R-:W-:Y:S01]  /*96c0*/  IMAD.WIDE.U32 R4, R7, UR6, R16 ;  /* 0x0000000607047c25 */ /* 0x000fe2000f8e0010 */
[----:B------:R-:W-:-:S03]  /*96d0*/  ULDC UR6, c[0x0][0x8c0] ;  /* 0x0002300000067ab9 */ /* 0x000fc60000000800 */
[----:B------:R-:W-:Y:S01]  /*96e0*/  IMAD R7, R7, UR7, R6 ;  /* 0x0000000707077c24 */ /* 0x000fe2000f8e0206 */
[----:B------:R-:W-:Y:S01]  /*96f0*/  ULDC UR7, c[0x0][0x154] ;  /* 0x0000550000077ab9 */ /* 0x000fe20000000800 */
[----:B-1----:R-:W-:Y:S02]  /*9700*/  IMAD.MOV R6, RZ, RZ, -R19 ;  /* 0x000000ffff067224 */ /* 0x002fe400078e0a13 */
[----:B------:R-:W-:Y:S02]  /*9710*/  IMAD.IADD R5, R5, 0x1, R7 ;  /* 0x0000000105057824 */ /* 0x000fe400078e0207 */
[----:B--2---:R-:W-:Y:S01]  /*9720*/  IMAD R14, R15, R6, R14 ;  /* 0x000000060f0e7224 */ /* 0x004fe200078e020e */
[----:B------:R-:W-:Y:S02]  /*9730*/  I2FP.F32.U32 R6, R12 ;  /* 0x0000000c00067245 */ /* 0x000fe40000201000 */
[--C-:B------:R-:W-:Y:S02]  /*9740*/  SHF.R.U64 R15, R4, UR6, R5.reuse ;  /* 0x00000006040f7c19 */ /* 0x100fe40008001205 */
[----:B------:R-:W-:Y:S01]  /*9750*/  SHF.R.U32.HI R4, RZ, UR6, R5 ;  /* 0x00000006ff047c19 */ /* 0x000fe20008011605 */
[----:B------:R-:W-:Y:S01]  /*9760*/  FMUL R6, R6, UR7 ;  /* 0x0000000706067c20 */ /* 0x000fe20008400000 */
[----:B------:R-:W-:-:S02]  /*9770*/  ULDC UR6, c[0x0][0x8b0] ;  /* 0x00022c0000067ab9 */ /* 0x000fc40000000800 */
[--C-:B------:R-:W-:Y:S01]  /*9780*/  SHF.R.U64 R20, R15, UR6, R4.reuse ;  /* 0x000000060f147c19 */ /* 0x100fe20008001204 */
[----:B------:R1:W2:Y:S01]  /*9790*/  F2I.U32.TRUNC.NTZ R24, R6 ;  /* 0x0000000600187305 */ /* 0x0002a2000020f000 */
[----:B------:R-:W-:Y:S01]  /*97a0*/  SHF.R.U32.HI R5, RZ, UR6, R4 ;  /* 0x00000006ff057c19 */ /* 0x000fe20008011604 */
[----:B------:R-:W-:-:S03]  /*97b0*/  ULDC UR6, c[0x0][0x900] ;  /* 0x0002400000067ab9 */ /* 0x000fc60000000800 */
[--C-:B------:R-:W-:Y:S02]  /*97c0*/  SHF.R.U64 R19, R20, UR6, R5.reuse ;  /* 0x0000000614137c19 */ /* 0x100fe40008001205 */
[----:B------:R-:W-:-:S03]  /*97d0*/  SHF.R.U32.HI R23, RZ, UR6, R5 ;  /* 0x00000006ff177c19 */ /* 0x000fc60008011605 */
[----:B------:R-:W-:Y:S02]  /*97e0*/  IMAD.MOV.U32 R4, RZ, RZ, R19 ;  /* 0x000000ffff047224 */ /* 0x000fe400078e0013 */
[----:B------:R-:W-:Y:S01]  /*97f0*/  IMAD.MOV.U32 R5, RZ, RZ, R23 ;  /* 0x000000ffff057224 */ /* 0x000fe200078e0017 */
[----:B-1----:R-:W-:Y:S06]  /*9800*/  @!P0 BRA `(.L_x_228) ;  /* 0x0000000000288947 */ /* 0x002fec0003800000 */
        /* <DEDUP_REMOVED lines=10> */
.L_x_228:
[----:B------:R-:W-:Y:S01]  /*98b0*/  ISETP.NE.AND P0, PT, R2, 0x1, PT ;  /* 0x000000010200780c */ /* 0x000fe20003f05270 */
[----:B------:R-:W-:Y:S01]  /*98c0*/  ULDC UR6, c[0x0][0x8f0] ;  /* 0x00023c0000067ab9 */ /* 0x000fe20000000800 */
[----:B------:R-:W-:Y:S01]  /*98d0*/  LOP3.LUT R20, R20, UR18, RZ, 0xc0, !PT ;  /* 0x0000001214147c12 */ /* 0x000fe2000f8ec0ff */
[----:B--2---:R-:W-:Y:S01]  /*98e0*/  IMAD.MOV R24, RZ, RZ, -R24 ;  /* 0x000000ffff187224 */ /* 0x004fe200078e0a18 */
[----:B------:R-:W-:Y:S01]  /*98f0*/  SHF.R.U64 R5, R4, UR6, R5 ;  /* 0x0000000604057c19 */ /* 0x000fe20008001205 */
[----:B------:R-:W-:Y:S01]  /*9900*/  ULDC UR6, c[0x0][0x8e0] ;  /* 0x0002380000067ab9 */ /* 0x000fe20000000800 */
[----:B------:R-:W-:Y:S01]  /*9910*/  LOP3.LUT R6, R15, UR17, RZ, 0xc0, !PT ;  /* 0x000000110f067c12 */ /* 0x000fe2000f8ec0ff */
[----:B------:R-:W-:Y:S02]  /*9920*/  ULDC UR7, c[0x0][0x8b8] ;  /* 0x00022e0000077ab9 */ /* 0x000fe40000000800 */
[----:B------:R-:W-:Y:S02]  /*9930*/  IMAD.MOV R4, RZ, RZ, -R5 ;  /* 0x000000ffff047224 */ /* 0x000fe400078e0a05 */
[----:B------:R-:W-:-:S02]  /*9940*/  IMAD R5, R5, UR19, R20 ;  /* 0x0000001305057c24 */ /* 0x000fc4000f8e0214 */
[----:B---3--:R-:W-:Y:S02]  /*9950*/  @P0 IMAD R14, R21, R24, R12 ;  /* 0x00000018150e0224 */ /* 0x008fe400078e020c */
[----:B------:R-:W-:Y:S01]  /*9960*/  IMAD R19, R4, UR6, R19 ;  /* 0x0000000604137c24 */ /* 0x000fe2000f8e0213 */
[----:B------:R-:W-:Y:S01]  /*9970*/  ULDC UR6, c[0x0][0x8a8] ;  /* 0x00022a0000067ab9 */ /* 0x000fe20000000800 */
[----:B------:R-:W-:Y:S02]  /*9980*/  IMAD R14, R5, UR7, R14 ;  /* 0x00000007050e7c24 */ /* 0x000fe4000f8e020e */
[----:B------:R-:W-:Y:S02]  /*9990*/  IMAD R19, R19, UR6, R6 ;  /* 0x0000000613137c24 */ /* 0x000fe4000f8e0206 */
[----:B------:R-:W-:-:S03]  /*99a0*/  IMAD.MOV.U32 R4, RZ, RZ, 0x1 ;  /* 0x00000001ff047424 */ /* 0x000fc600078e00ff */
[----:B------:R-:W-:Y:S02]  /*99b0*/  SEL R20, R19, R14, !P0 ;  /* 0x0000000e13147207 */ /* 0x000fe40004000000 */
[----:B------:R-:W-:-:S07]  /*99c0*/  SEL R21, R14, R19, !P0 ;  /* 0x000000130e157207 */ /* 0x000fce0004000000 */
.L_x_226:
[----:B------:R-:W-:Y:S05]  /*99d0*/  BSYNC B1 ;  /* 0x0000000000017941 */ /* 0x000fea0003800000 */
.L_x_225:
[----:B------:R-:W-:-:S13]  /*99e0*/  LOP3.LUT P0, RZ, R4, 0xff, RZ, 0xc0, !PT ;  /* 0x000000ff04ff7812 */ /* 0x000fda000780c0ff */
[----:B------:R-:W-:Y:S05]  /*99f0*/  @P0 BRA `(.L_x_229) ;  /* 0xfffffff400440947 */ /* 0x000fea000383ffff */
[----:B------:R-:W-:Y:S05]  /*9a00*/  BSYNC B0 ;  /* 0x0000000000007941 */ /* 0x000fea0003800000 */
.L_x_218:
[----:B------:R-:W-:-:S03]  /*9a10*/  UMOV UR6, 0xffffffff ;  /* 0xffffffff00067882 */ /* 0x000fc60000000000 */
[----:B------:R-:W-:Y:S05]  /*9a20*/  BRA.DIV UR6, `(.L_x_230) ;  /* 0x0000000a06cc7947 */ /* 0x000fea000b800000 */
[----:B------:R-:W-:-:S13]  /*9a30*/  ELECT P6, URZ, PT ;  /* 0x00000000003f782f */ /* 0x000fda00038c0000 */
.L_x_261:
[----:B------:R-:W-:Y:S05]  /*9a40*/  @!P6 BRA `(.L_x_13) ;  /* 0x0000000000a4e947 */ /* 0x000fea0003800000 */
[----:B------:R-:W-:-:S04]  /*9a50*/  LOP3.LUT R22, R22, 0x2, RZ, 0xfc, !PT ;  /* 0x0000000216167812 */ /* 0x000fc800078efcff */
[----:B------:R-:W-:-:S13]  /*9a60*/  ISETP.NE.AND P0, PT, R22, 0x3, PT ;  /* 0x000000031600780c */ /* 0x000fda0003f05270 */
[----:B------:R-:W-:Y:S05]  /*9a70*/  @!P0 BRA `(.L_x_231) ;  /* 0x0000000000048947 */ /* 0x000fea0003800000 */
[----:B-1----:R-:W-:Y:S01]  /*9a80*/  BPT.TRAP 0x1 ;  /* 0x000000040000795c */ /* 0x002fe20000300000 */
.L_x_231:
[----:B------:R-:W2:Y:S01]  /*9a90*/  S2R R3, SR_CgaCtaId ;  /* 0x0000000000037919 */ /* 0x000ea20000008800 */
[----:B------:R-:W-:Y:S02]  /*9aa0*/  MOV R0, 0x400 ;  /* 0x0000040000007802 */ /* 0x000fe40000000f00 */
[----:B------:R-:W-:Y:S02]  /*9ab0*/  SHF.L.U32 R2, R10, 0x1f, RZ ;  /* 0x0000001f0a027819 */ /* 0x000fe400000006ff */
[----:B--2---:R-:W-:-:S04]  /*9ac0*/  LEA R0, R3, R0, 0x18 ;  /* 0x0000000003007211 */ /* 0x004fc800078ec0ff */
[----:B------:R-:W-:-:S05]  /*9ad0*/  IADD3 R0, R0, 0x20, RZ ;  /* 0x0000002000007810 */ /* 0x000fca0007ffe0ff */
[C---:B------:R-:W-:Y:S02]  /*9ae0*/  IMAD R5, R9.reuse, 0x8, R0 ;  /* 0x0000000809057824 */ /* 0x040fe400078e0200 */
[----:B------:R-:W-:Y:S02]  /*9af0*/  VIADD R9, R9, 0x1 ;  /* 0x0000000109097836 */ /* 0x000fe40000000000 */
[----:B------:R-:W2:Y:S03]  /*9b00*/  SYNCS.PHASECHK.TRANS64.TRYWAIT P0, [R5+URZ], R2 ;  /* 0x00000002050075a7 */ /* 0x000ea6000800017f */
[----:B------:R-:W-:-:S04]  /*9b10*/  ISETP.NE.AND P1, PT, R9, 0x4, PT ;  /* 0x000000040900780c */ /* 0x000fc80003f25270 */
[----:B------:R-:W-:Y:S02]  /*9b20*/  SEL R3, RZ, 0x1, P1 ;  /* 0x00000001ff037807 */ /* 0x000fe40000800000 */
[----:B------:R-:W-:Y:S02]  /*9b30*/  SEL R9, R9, RZ, P1 ;  /* 0x000000ff09097207 */ /* 0x000fe40000800000 */
[----:B------:R-:W-:-:S03]  /*9b40*/  LOP3.LUT R10, R10, R3, RZ, 0x3c, !PT ;  /* 0x000000030a0a7212 */ /* 0x000fc600078e3cff */
[----:B------:R-:W-:Y:S01]  /*9b50*/  IMAD R7, R9, 0x8, R0 ;  /* 0x0000000809077824 */ /* 0x000fe200078e0200 */
[----:B------:R-:W-:Y:S01]  /*9b60*/  SHF.L.U32 R4, R10, 0x1f, RZ ;  /* 0x0000001f0a047819 */ /* 0x000fe200000006ff */
[----:B--2---:R-:W-:Y:S06]  /*9b70*/  @!P0 BRA `(.L_x_232) ;  /* 0x0000000800988947 */ /* 0x004fec0003800000 */
.L_x_262:
[----:B------:R-:W3:Y:S01]  /*9b80*/  SYNCS.PHASECHK.TRANS64.TRYWAIT P0, [R7+URZ], R4 ;  /* 0x00000004070075a7 */ /* 0x000ee2000800017f */
[----:B--2---:R-:W-:-:S05]  /*9b90*/  VIADD R2, R9, 0x1 ;  /* 0x0000000109027836 */ /* 0x004fca0000000000 */
[----:B------:R-:W-:-:S04]  /*9ba0*/  ISETP.NE.AND P1, PT, R2, 0x4, PT ;  /* 0x000000040200780c */ /* 0x000fc80003f25270 */
[----:B------:R-:W-:Y:S02]  /*9bb0*/  SEL R3, RZ, 0x1, P1 ;  /* 0x00000001ff037807 */ /* 0x000fe40000800000 */
[----:B------:R-:W-:Y:S02]  /*9bc0*/  SEL R9, R2, RZ, P1 ;  /* 0x000000ff02097207 */ /* 0x000fe40000800000 */
[----:B------:R-:W-:-:S03]  /*9bd0*/  LOP3.LUT R11, R10, R3, RZ, 0x3c, !PT ;  /* 0x000000030a0b7212 */ /* 0x000fc600078e3cff */
[----:B------:R-:W-:Y:S01]  /*9be0*/  IMAD R6, R9, 0x8, R0 ;  /* 0x0000000809067824 */ /* 0x000fe200078e0200 */
[----:B------:R-:W-:Y:S01]  /*9bf0*/  SHF.L.U32 R5, R11, 0x1f, RZ ;  /* 0x0000001f0b057819 */ /* 0x000fe200000006ff */
[----:B---3--:R-:W-:Y:S06]  /*9c00*/  @!P0 BRA `(.L_x_233) ;  /* 0x0000000800888947 */ /* 0x008fec0003800000 */
.L_x_263:
[----:B------:R-:W3:Y:S01]  /*9c10*/  SYNCS.PHASECHK.TRANS64.TRYWAIT P0, [R6+URZ], R5 ;  /* 0x00000005060075a7 */ /* 0x000ee2000800017f */
[----:B------:R-:W-:-:S05]  /*9c20*/  VIADD R2, R9, 0x1 ;  /* 0x0000000109027836 */ /* 0x000fca0000000000 */
[----:B------:R-:W-:-:S04]  /*9c30*/  ISETP.NE.AND P1, PT, R2, 0x4, PT ;  /* 0x000000040200780c */ /* 0x000fc80003f25270 */
[----:B--2---:R-:W-:Y:S02]  /*9c40*/  SEL R4, RZ, 0x1, P1 ;  /* 0x00000001ff047807 */ /* 0x004fe40000800000 */
[----:B------:R-:W-:Y:S02]  /*9c50*/  SEL R3, R2, RZ, P1 ;  /* 0x000000ff02037207 */ /* 0x000fe40000800000 */
[----:B------:R-:W-:Y:S01]  /*9c60*/  LOP3.LUT R4, R11, R4, RZ, 0x3c, !PT ;  /* 0x000000040b047212 */ /* 0x000fe200078e3cff */
[----:B---3--:R-:W-:Y:S06]  /*9c70*/  @!P0 BRA `(.L_x_234) ;  /* 0x0000000800808947 */ /* 0x008fec0003800000 */
.L_x_264:
[----:B------:R-:W-:Y:S01]  /*9c80*/  IMAD R3, R3, 0x8, R0 ;  /* 0x0000000803037824 */ /* 0x000fe200078e0200 */
[----:B------:R-:W-:-:S07]  /*9c90*/  SHF.L.U32 R0, R4, 0x1f, RZ ;  /* 0x0000001f04007819 */ /* 0x000fce00000006ff */
.L_x_235:
[----:B---3--:R3:W4:Y:S02]  /*9ca0*/  SYNCS.PHASECHK.TRANS64.TRYWAIT P0, [R3+URZ], R0 ;  /* 0x00000000030075a7 */ /* 0x008724000800017f */
[----:B----4-:R-:W-:Y:S05]  /*9cb0*/  @!P0 NANOSLEEP.SYNCS 0x989680 ;  /* 0x009896800000895d */ /* 0x010fea0003900000 */
[----:B------:R-:W4:Y:S02]  /*9cc0*/  @!P0 SYNCS.PHASECHK.TRANS64 P0, [R3+URZ], R0 ;  /* 0x00000000030085a7 */ /* 0x000f24000800007f */
[----:B----4-:R-:W-:Y:S05]  /*9cd0*/  @!P0 BRA `(.L_x_235) ;  /* 0xfffffffc00f08947 */ /* 0x010fea000383ffff */
.L_x_13:
[----:B-1----:R-:W-:Y:S05]  /*9ce0*/  BSYNC B6 ;  /* 0x0000000000067941 */ /* 0x002fea0003800000 */
.L_x_11:
[----:B------:R-:W-:Y:S05]  /*9cf0*/  EXIT ;  /* 0x000000000000794d */ /* 0x000fea0003800000 */
.L_x_26:
[----:B----4-:R4:W1:Y:S02]  /*9d00*/  SYNCS.PHASECHK.TRANS64.TRYWAIT P1, [R3+URZ], R0 ;  /* 0x00000000030075a7 */ /* 0x010864000802017f */
[----:B-1----:R-:W-:Y:S05]  /*9d10*/  @!P1 NANOSLEEP.SYNCS 0x989680 ;  /* 0x009896800000995d */ /* 0x002fea0003900000 */
[----:B------:R-:W1:Y:S02]  /*9d20*/  @!P1 SYNCS.PHASECHK.TRANS64 P1, [R3+URZ], R0 ;  /* 0x00000000030095a7 */ /* 0x000e64000802007f */
[----:B-1----:R-:W-:Y:S05]  /*9d30*/  @!P1 BRA `(.L_x_26) ;  /* 0xfffffffc00f09947 */ /* 0x002fea000383ffff */
[----:B------:R-:W-:Y:S05]  /*9d40*/  BRA `(.L_x_25) ;  /* 0xffffff7c00207947 */ /* 0x000fea000383ffff */
.L_x_31:
[----:B---3--:R-:W-:-:S04]  /*9d50*/  IMAD.U32 R5, RZ, RZ, UR4 ;  /* 0x00000004ff057e24 */ /* 0x008fc8000f8e00ff */
[----:B------:R3:W4:Y:S03]  /*9d60*/  SYNCS.PHASECHK.TRANS64.TRYWAIT P1, [R5+URZ], R4 ;  /* 0x00000004050075a7 */ /* 0x000726000802017f */
[----:B----4-:R-:W-:Y:S05]  /*9d70*/  @!P1 NANOSLEEP.SYNCS 0x989680 ;  /* 0x009896800000995d */ /* 0x010fea0003900000 */
[----:B------:R-:W4:Y:S02]  /*9d80*/  @!P1 SYNCS.PHASECHK.TRANS64 P1, [R5+URZ], R4 ;  /* 0x00000004050095a7 */ /* 0x000f24000802007f */
[----:B----4-:R-:W-:Y:S05]  /*9d90*/  @!P1 BRA `(.L_x_31) ;  /* 0xfffffffc00ec9947 */ /* 0x010fea000383ffff */
[----:B------:R-:W-:Y:S05]  /*9da0*/  BRA `(.L_x_30) ;  /* 0xffffff8000447947 */ /* 0x000fea000383ffff */
.L_x_53:
[----:B-1----:R-:W-:-:S04]  /*9db0*/  IMAD.U32 R5, RZ, RZ, UR53 ;  /* 0x00000035ff057e24 */ /* 0x002fc8000f8e00ff */
[----:B------:R1:W2:Y:S03]  /*9dc0*/  SYNCS.PHASECHK.TRANS64.TRYWAIT P0, [R5+URZ+0x40], R4 ;  /* 0x00004004050075a7 */ /* 0x0002a6000800017f */
[----:B--2---:R-:W-:Y:S05]  /*9dd0*/  @!P0 NANOSLEEP.SYNCS 0x989680 ;  /* 0x009896800000895d */ /* 0x004fea0003900000 */
[----:B------:R-:W2:Y:S02]  /*9de0*/  @!P0 SYNCS.PHASECHK.TRANS64 P0, [R5+URZ+0x40], R4 ;  /* 0x00004004050085a7 */ /* 0x000ea4000800007f */
[----:B--2---:R-:W-:Y:S05]  /*9df0*/  @!P0 BRA `(.L_x_53) ;  /* 0xfffffffc00ec8947 */ /* 0x004fea000383ffff */
[----:B------:R-:W-:Y:S05]  /*9e00*/  BRA `(.L_x_236) ;  /* 0xffffff8c00787947 */ /* 0x000fea000383ffff */
.L_x_64:
[----:B-1----:R1:W2:Y:S02]  /*9e10*/  SYNCS.PHASECHK.TRANS64.TRYWAIT P4, [R4+URZ+0x40], R5 ;  /* 0x00004005040075a7 */ /* 0x0022a4000808017f */
[----:B--2---:R-:W-:Y:S05]  /*9e20*/  @!P4 NANOSLEEP.SYNCS 0x989680 ;  /* 0x009896800000c95d */ /* 0x004fea0003900000 */
[----:B------:R-:W2:Y:S02]  /*9e30*/  @!P4 SYNCS.PHASECHK.TRANS64 P4, [R4+URZ+0x40], R5 ;  /* 0x000040050400c5a7 */ /* 0x000ea4000808007f */
[----:B--2---:R-:W-:Y:S05]  /*9e40*/  @!P4 BRA `(.L_x_64) ;  /* 0xfffffffc00f0c947 */ /* 0x004fea000383ffff */
[----:B------:R-:W-:Y:S05]  /*9e50*/  BRA `(.L_x_237) ;  /* 0xffffff9400987947 */ /* 0x000fea000383ffff */
.L_x_75:
[----:B-1----:R1:W2:Y:S02]  /*9e60*/  SYNCS.PHASECHK.TRANS64.TRYWAIT P5, [R4+URZ+0x40], R5 ;  /* 0x00004005040075a7 */ /* 0x0022a400080a017f */
[----:B--2---:R-:W-:Y:S05]  /*9e70*/  @!P5 NANOSLEEP.SYNCS 0x989680 ;  /* 0x009896800000d95d */ /* 0x004fea0003900000 */
[----:B------:R-:W2:Y:S02]  /*9e80*/  @!P5 SYNCS.PHASECHK.TRANS64 P5, [R4+URZ+0x40], R5 ;  /* 0x000040050400d5a7 */ /* 0x000ea400080a007f */
[----:B--2---:R-:W-:Y:S05]  /*9e90*/  @!P5 BRA `(.L_x_75) ;  /* 0xfffffffc00f0d947 */ /* 0x004fea000383ffff */
[----:B------:R-:W-:Y:S05]  /*9ea0*/  BRA `(.L_x_238) ;  /* 0xffffff9c00547947 */ /* 0x000fea000383ffff */
.L_x_86:
[----:B-1----:R1:W2:Y:S02]  /*9eb0*/  SYNCS.PHASECHK.TRANS64.TRYWAIT P5, [R5+URZ+0x40], R4 ;  /* 0x00004004050075a7 */ /* 0x0022a400080a017f */
[----:B--2---:R-:W-:Y:S05]  /*9ec0*/  @!P5 NANOSLEEP.SYNCS 0x989680 ;  /* 0x009896800000d95d */ /* 0x004fea0003900000 */
[----:B------:R-:W2:Y:S02]  /*9ed0*/  @!P5 SYNCS.PHASECHK.TRANS64 P5, [R5+URZ+0x40], R4 ;  /* 0x000040040500d5a7 */ /* 0x000ea400080a007f */
[----:B--2---:R-:W-:Y:S05]  /*9ee0*/  @!P5 BRA `(.L_x_86) ;  /* 0xfffffffc00f0d947 */ /* 0x004fea000383ffff */
[----:B------:R-:W-:Y:S05]  /*9ef0*/  BRA `(.L_x_239) ;  /* 0xffffffa400147947 */ /* 0x000fea000383ffff */
.L_x_97:
[----:B-1----:R1:W2:Y:S02]  /*9f00*/  SYNCS.PHASECHK.TRANS64.TRYWAIT P5, [R4+URZ+0x40], R5 ;  /* 0x00004005040075a7 */ /* 0x0022a400080a017f */
[----:B--2---:R-:W-:Y:S05]  /*9f10*/  @!P5 NANOSLEEP.SYNCS 0x989680 ;  /* 0x009896800000d95d */ /* 0x004fea0003900000 */
[----:B------:R-:W2:Y:S02]  /*9f20*/  @!P5 SYNCS.PHASECHK.TRANS64 P5, [R4+URZ+0x40], R5 ;  /* 0x000040050400d5a7 */ /* 0x000ea400080a007f */
[----:B--2---:R-:W-:Y:S05]  /*9f30*/  @!P5 BRA `(.L_x_97) ;  /* 0xfffffffc00f0d947 */ /* 0x004fea000383ffff */
[----:B------:R-:W-:Y:S05]  /*9f40*/  BRA `(.L_x_240) ;  /* 0xffffffa800d47947 */ /* 0x000fea000383ffff */
.L_x_108:
[----:B-1----:R1:W2:Y:S02]  /*9f50*/  SYNCS.PHASECHK.TRANS64.TRYWAIT P5, [R4+URZ+0x40], R5 ;  /* 0x00004005040075a7 */ /* 0x0022a400080a017f */
[----:B--2---:R-:W-:Y:S05]  /*9f60*/  @!P5 NANOSLEEP.SYNCS 0x989680 ;  /* 0x009896800000d95d */ /* 0x004fea0003900000 */
[----:B------:R-:W2:Y:S02]  /*9f70*/  @!P5 SYNCS.PHASECHK.TRANS64 P5, [R4+URZ+0x40], R5 ;  /* 0x000040050400d5a7 */ /* 0x000ea400080a007f */
[----:B--2---:R-:W-:Y:S05]  /*9f80*/  @!P5 BRA `(.L_x_108) ;  /* 0xfffffffc00f0d947 */ /* 0x004fea000383ffff */
[----:B------:R-:W-:Y:S05]  /*9f90*/  BRA `(.L_x_241) ;  /* 0xffffffb0008c7947 */ /* 0x000fea000383ffff */
.L_x_119:
[----:B-1----:R1:W2:Y:S02]  /*9fa0*/  SYNCS.PHASECHK.TRANS64.TRYWAIT P5, [R4+URZ+0x40], R5 ;  /* 0x00004005040075a7 */ /* 0x0022a400080a017f */
[----:B--2---:R-:W-:Y:S05]  /*9fb0*/  @!P5 NANOSLEEP.SYNCS 0x989680 ;  /* 0x009896800000d95d */ /* 0x004fea0003900000 */
[----:B------:R-:W2:Y:S02]  /*9fc0*/  @!P5 SYNCS.PHASECHK.TRANS64 P5, [R4+URZ+0x40], R5 ;  /* 0x000040050400d5a7 */ /* 0x000ea400080a007f */
[----:B--2---:R-:W-:Y:S05]  /*9fd0*/  @!P5 BRA `(.L_x_119) ;  /* 0xfffffffc00f0d947 */ /* 0x004fea000383ffff */
[----:B------:R-:W-:Y:S05]  /*9fe0*/  BRA `(.L_x_242) ;  /* 0xffffffb800447947 */ /* 0x000fea000383ffff */
.L_x_130:
[----:B-1----:R1:W2:Y:S02]  /*9ff0*/  SYNCS.PHASECHK.TRANS64.TRYWAIT P4, [R4+URZ+0x40], R25 ;  /* 0x00004019040075a7 */ /* 0x0022a4000808017f */
[----:B--2---:R-:W-:Y:S05]  /*a000*/  @!P4 NANOSLEEP.SYNCS 0x989680 ;  /* 0x009896800000c95d */ /* 0x004fea0003900000 */
[----:B------:R-:W2:Y:S02]  /*a010*/  @!P4 SYNCS.PHASECHK.TRANS64 P4, [R4+URZ+0x40], R25 ;  /* 0x000040190400c5a7 */ /* 0x000ea4000808007f */
[----:B--2---:R-:W-:Y:S05]  /*a020*/  @!P4 BRA `(.L_x_130) ;  /* 0xfffffffc00f0c947 */ /* 0x004fea000383ffff */
[----:B------:R-:W-:Y:S05]  /*a030*/  BRA `(.L_x_243) ;  /* 0xffffffbc00f07947 */ /* 0x000fea000383ffff */
.L_x_150:
[----:B-1----:R-:W-:-:S04]  /*a040*/  IMAD.U32 R3, RZ, RZ, UR4 ;  /* 0x00000004ff037e24 */ /* 0x002fc8000f8e00ff */
[----:B------:R1:W2:Y:S03]  /*a050*/  SYNCS.PHASECHK.TRANS64.TRYWAIT P0, [R3+URZ+0x88], R0 ;  /* 0x00008800030075a7 */ /* 0x0002a6000800017f */
[----:B--2---:R-:W-:Y:S05]  /*a060*/  @!P0 NANOSLEEP.SYNCS 0x989680 ;  /* 0x009896800000895d */ /* 0x004fea0003900000 */
[----:B------:R-:W2:Y:S02]  /*a070*/  @!P0 SYNCS.PHASECHK.TRANS64 P0, [R3+URZ+0x88], R0 ;  /* 0x00008800030085a7 */ /* 0x000ea4000800007f */
[----:B--2---:R-:W-:Y:S05]  /*a080*/  @!P0 BRA `(.L_x_150) ;  /* 0xfffffffc00ec8947 */ /* 0x004fea000383ffff */
[----:B------:R-:W-:Y:S05]  /*a090*/  BRA `(.L_x_149) ;  /* 0xffffffd4004c7947 */ /* 0x000fea000383ffff */
.L_x_159:
[----:B-1----:R-:W-:-:S04]  /*a0a0*/  MOV R5, UR13 ;  /* 0x0000000d00057c02 */ /* 0x002fc80008000f00 */
[----:B------:R1:W2:Y:S03]  /*a0b0*/  SYNCS.PHASECHK.TRANS64.TRYWAIT P1, [R5+URZ+0x60], R4 ;  /* 0x00006004050075a7 */ /* 0x0002a6000802017f */
[----:B--2---:R-:W-:Y:S05]  /*a0c0*/  @!P1 NANOSLEEP.SYNCS 0x989680 ;  /* 0x009896800000995d */ /* 0x004fea0003900000 */
[----:B------:R-:W2:Y:S02]  /*a0d0*/  @!P1 SYNCS.PHASECHK.TRANS64 P1, [R5+URZ+0x60], R4 ;  /* 0x00006004050095a7 */ /* 0x000ea4000802007f */
[----:B--2---:R-:W-:Y:S05]  /*a0e0*/  @!P1 BRA `(.L_x_159) ;  /* 0xfffffffc00ec9947 */ /* 0x004fea000383ffff */
[----:B------:R-:W-:Y:S05]  /*a0f0*/  BRA `(.L_x_244) ;  /* 0xffffffd800307947 */ /* 0x000fea000383ffff */
.L_x_165:
[----:B-12---:R-:W-:-:S04]  /*a100*/  IMAD.U32 R5, RZ, RZ, UR13 ;  /* 0x0000000dff057e24 */ /* 0x006fc8000f8e00ff */
[----:B------:R1:W2:Y:S03]  /*a110*/  SYNCS.PHASECHK.TRANS64.TRYWAIT P1, [R5+URZ+0x68], R4 ;  /* 0x00006804050075a7 */ /* 0x0002a6000802017f */
[----:B--2---:R-:W-:Y:S05]  /*a120*/  @!P1 NANOSLEEP.SYNCS 0x989680 ;  /* 0x009896800000995d */ /* 0x004fea0003900000 */
[----:B------:R-:W2:Y:S02]  /*a130*/  @!P1 SYNCS.PHASECHK.TRANS64 P1, [R5+URZ+0x68], R4 ;  /* 0x00006804050095a7 */ /* 0x000ea4000802007f */
[----:B--2---:R-:W-:Y:S05]  /*a140*/  @!P1 BRA `(.L_x_165) ;  /* 0xfffffffc00ec9947 */ /* 0x004fea000383ffff */
[----:B------:R-:W-:Y:S05]  /*a150*/  BRA `(.L_x_245) ;  /* 0xffffffd800787947 */ /* 0x000fea000383ffff */
.L_x_171:
[----:B-123--:R-:W-:-:S04]  /*a160*/  IMAD.U32 R5, RZ, RZ, UR13 ;  /* 0x0000000dff057e24 */ /* 0x00efc8000f8e00ff */
[----:B------:R1:W2:Y:S03]  /*a170*/  SYNCS.PHASECHK.TRANS64.TRYWAIT P1, [R5+URZ+0x70], R4 ;  /* 0x00007004050075a7 */ /* 0x0002a6000802017f */
[----:B--2---:R-:W-:Y:S05]  /*a180*/  @!P1 NANOSLEEP.SYNCS 0x989680 ;  /* 0x009896800000995d */ /* 0x004fea0003900000 */
[----:B------:R-:W2:Y:S02]  /*a190*/  @!P1 SYNCS.PHASECHK.TRANS64 P1, [R5+URZ+0x70], R4 ;  /* 0x00007004050095a7 */ /* 0x000ea4000802007f */
[----:B--2---:R-:W-:Y:S05]  /*a1a0*/  @!P1 BRA `(.L_x_171) ;  /* 0xfffffffc00ec9947 */ /* 0x004fea000383ffff */
[----:B------:R-:W-:Y:S05]  /*a1b0*/  BRA `(.L_x_246) ;  /* 0xffffffd800cc7947 */ /* 0x000fea000383ffff */
.L_x_177:
[----:B-1234-:R-:W-:-:S04]  /*a1c0*/  IMAD.U32 R5, RZ, RZ, UR13 ;  /* 0x0000000dff057e24 */ /* 0x01efc8000f8e00ff */
[----:B------:R1:W2:Y:S03]  /*a1d0*/  SYNCS.PHASECHK.TRANS64.TRYWAIT P1, [R5+URZ+0x78], R4 ;  /* 0x00007804050075a7 */ /* 0x0002a6000802017f */
[----:B--2---:R-:W-:Y:S05]  /*a1e0*/  @!P1 NANOSLEEP.SYNCS 0x989680 ;  /* 0x009896800000995d */ /* 0x004fea0003900000 */
[----:B------:R-:W2:Y:S02]  /*a1f0*/  @!P1 SYNCS.PHASECHK.TRANS64 P1, [R5+URZ+0x78], R4 ;  /* 0x00007804050095a7 */ /* 0x000ea4000802007f */
[----:B--2---:R-:W-:Y:S05]  /*a200*/  @!P1 BRA `(.L_x_177) ;  /* 0xfffffffc00ec9947 */ /* 0x004fea000383ffff */
[----:B------:R-:W-:Y:S05]  /*a210*/  BRA `(.L_x_247) ;  /* 0xffffffdc00187947 */ /* 0x000fea000383ffff */
.L_x_183:
[----:B-1234-:R-:W-:-:S04]  /*a220*/  IMAD.U32 R5, RZ, RZ, UR13 ;  /* 0x0000000dff057e24 */ /* 0x01efc8000f8e00ff */
[----:B------:R1:W2:Y:S03]  /*a230*/  SYNCS.PHASECHK.TRANS64.TRYWAIT P1, [R5+URZ+0x60], R4 ;  /* 0x00006004050075a7 */ /* 0x0002a6000802017f */
[----:B--2---:R-:W-:Y:S05]  /*a240*/  @!P1 NANOSLEEP.SYNCS 0x989680 ;  /* 0x009896800000995d */ /* 0x004fea0003900000 */
[----:B------:R-:W2:Y:S02]  /*a250*/  @!P1 SYNCS.PHASECHK.TRANS64 P1, [R5+URZ+0x60], R4 ;  /* 0x00006004050095a7 */ /* 0x000ea4000802007f */
[----:B--2---:R-:W-:Y:S05]  /*a260*/  @!P1 BRA `(.L_x_183) ;  /* 0xfffffffc00ec9947 */ /* 0x004fea000383ffff */
[----:B------:R-:W-:Y:S05]  /*a270*/  BRA `(.L_x_248) ;  /* 0xffffffdc006c7947 */ /* 0x000fea000383ffff */
.L_x_189:
[----:B-1234-:R-:W-:-:S04]  /*a280*/  IMAD.U32 R5, RZ, RZ, UR13 ;  /* 0x0000000dff057e24 */ /* 0x01efc8000f8e00ff */
[----:B------:R1:W2:Y:S03]  /*a290*/  SYNCS.PHASECHK.TRANS64.TRYWAIT P1, [R5+URZ+0x68], R4 ;  /* 0x00006804050075a7 */ /* 0x0002a6000802017f */
[----:B--2---:R-:W-:Y:S05]  /*a2a0*/  @!P1 NANOSLEEP.SYNCS 0x989680 ;  /* 0x009896800000995d */ /* 0x004fea0003900000 */
[----:B------:R-:W2:Y:S02]  /*a2b0*/  @!P1 SYNCS.PHASECHK.TRANS64 P1, [R5+URZ+0x68], R4 ;  /* 0x00006804050095a7 */ /* 0x000ea4000802007f */
[----:B--2---:R-:W-:Y:S05]  /*a2c0*/  @!P1 BRA `(.L_x_189) ;  /* 0xfffffffc00ec9947 */ /* 0x004fea000383ffff */
[----:B------:R-:W-:Y:S05]  /*a2d0*/  BRA `(.L_x_249) ;  /* 0xffffffdc00ac7947 */ /* 0x000fea000383ffff */
.L_x_195:
[----:B-1234-:R-:W-:-:S04]  /*a2e0*/  IMAD.U32 R5, RZ, RZ, UR13 ;  /* 0x0000000dff057e24 */ /* 0x01efc8000f8e00ff */
[----:B------:R1:W2:Y:S03]  /*a2f0*/  SYNCS.PHASECHK.TRANS64.TRYWAIT P1, [R5+URZ+0x70], R4 ;  /* 0x00007004050075a7 */ /* 0x0002a6000802017f */
[----:B--2---:R-:W-:Y:S05]  /*a300*/  @!P1 NANOSLEEP.SYNCS 0x989680 ;  /* 0x009896800000995d */ /* 0x004fea0003900000 */
[----:B------:R-:W2:Y:S02]  /*a310*/  @!P1 SYNCS.PHASECHK.TRANS64 P1, [R5+URZ+0x70], R4 ;  /* 0x00007004050095a7 */ /* 0x000ea4000802007f */
[----:B--2---:R-:W-:Y:S05]  /*a320*/  @!P1 BRA `(.L_x_195) ;  /* 0xfffffffc00ec9947 */ /* 0x004fea000383ffff */
[----:B------:R-:W-:Y:S05]  /*a330*/  BRA `(.L_x_250) ;  /* 0xffffffdc00f47947 */ /* 0x000fea000383ffff */
.L_x_201:
[----:B-1234-:R-:W-:-:S04]  /*a340*/  IMAD.U32 R5, RZ, RZ, UR13 ;  /* 0x0000000dff057e24 */ /* 0x01efc8000f8e00ff */
[----:B------:R1:W2:Y:S03]  /*a350*/  SYNCS.PHASECHK.TRANS64.TRYWAIT P1, [R5+URZ+0x78], R4 ;  /* 0x00007804050075a7 */ /* 0x0002a6000802017f */
[----:B--2---:R-:W-:Y:S05]  /*a360*/  @!P1 NANOSLEEP.SYNCS 0x989680 ;  /* 0x009896800000995d */ /* 0x004fea0003900000 */
[----:B------:R-:W2:Y:S02]  /*a370*/  @!P1 SYNCS.PHASECHK.TRANS64 P1, [R5+URZ+0x78], R4 ;  /* 0x00007804050095a7 */ /* 0x000ea4000802007f */
[----:B--2---:R-:W-:Y:S05]  /*a380*/  @!P1 BRA `(.L_x_201) ;  /* 0xfffffffc00ec9947 */ /* 0x004fea000383ffff */
[----:B------:R-:W-:Y:S05]  /*a390*/  BRA `(.L_x_251) ;  /* 0xffffffe000307947 */ /* 0x000fea000383ffff */
.L_x_211:
[----:B------:R1:W1:Y:S02]  /*a3a0*/  SYNCS.PHASECHK.TRANS64.TRYWAIT P0, [R0+URZ+0x60], R3 ;  /* 0x00006003000075a7 */ /* 0x000264000800017f */
[----:B-1----:R-:W-:Y:S05]  /*a3b0*/  @!P0 NANOSLEEP.SYNCS 0x989680 ;  /* 0x009896800000895d */ /* 0x002fea0003900000 */
[----:B------:R-:W1:Y:S02]  /*a3c0*/  @!P0 SYNCS.PHASECHK.TRANS64 P0, [R0+URZ+0x60], R3 ;  /* 0x00006003000085a7 */ /* 0x000e64000800007f */
[----:B-1----:R-:W-:Y:S05]  /*a3d0*/  @!P0 BRA `(.L_x_211) ;  /* 0xfffffffc00f08947 */ /* 0x002fea000383ffff */
[----:B------:R-:W-:Y:S05]  /*a3e0*/  BRA `(.L_x_252) ;  /* 0xffffffe800147947 */ /* 0x000fea000383ffff */
.L_x_213:
[----:B------:R1:W1:Y:S02]  /*a3f0*/  SYNCS.PHASECHK.TRANS64.TRYWAIT P0, [R0+URZ+0x68], R3 ;  /* 0x00006803000075a7 */ /* 0x000264000800017f */
[----:B-1----:R-:W-:Y:S05]  /*a400*/  @!P0 NANOSLEEP.SYNCS 0x989680 ;  /* 0x009896800000895d */ /* 0x002fea0003900000 */
[----:B------:R-:W1:Y:S02]  /*a410*/  @!P0 SYNCS.PHASECHK.TRANS64 P0, [R0+URZ+0x68], R3 ;  /* 0x00006803000085a7 */ /* 0x000e64000800007f */
[----:B-1----:R-:W-:Y:S05]  /*a420*/  @!P0 BRA `(.L_x_213) ;  /* 0xfffffffc00f08947 */ /* 0x002fea000383ffff */
[----:B------:R-:W-:Y:S05]  /*a430*/  BRA `(.L_x_253) ;  /* 0xffffffe800107947 */ /* 0x000fea000383ffff */
.L_x_215:
[----:B------:R1:W1:Y:S02]  /*a440*/  SYNCS.PHASECHK.TRANS64.TRYWAIT P0, [R0+URZ+0x70], R3 ;  /* 0x00007003000075a7 */ /* 0x000264000800017f */
[----:B-1----:R-:W-:Y:S05]  /*a450*/  @!P0 NANOSLEEP.SYNCS 0x989680 ;  /* 0x009896800000895d */ /* 0x002fea0003900000 */
[----:B------:R-:W1:Y:S02]  /*a460*/  @!P0 SYNCS.PHASECHK.TRANS64 P0, [R0+URZ+0x70], R3 ;  /* 0x00007003000085a7 */ /* 0x000e64000800007f */
[----:B-1----:R-:W-:Y:S05]  /*a470*/  @!P0 BRA `(.L_x_215) ;  /* 0xfffffffc00f08947 */ /* 0x002fea000383ffff */
[----:B------:R-:W-:Y:S05]  /*a480*/  BRA `(.L_x_254) ;  /* 0xffffffe8000c7947 */ /* 0x000fea000383ffff */
.L_x_219:
[----:B------:R-:W-:Y:S01]  /*a490*/  BSSY B1, `(.L_x_255) ;  /* 0x0000006000017945 */ /* 0x000fe20003800000 */
[----:B------:R-:W-:-:S07]  /*a4a0*/  IMAD.MOV.U32 R15, RZ, RZ, -0x1 ;  /* 0xffffffffff0f7424 */ /* 0x000fce00078e00ff */
[----:B------:R-:W-:Y:S05]  /*a4b0*/  WARPSYNC.COLLECTIVE R15, `(.L_x_256) ;  /* 0x000000000f0c7348 */ /* 0x000fea0003c00000 */
[----:B------:R-:W-:Y:S02]  /*a4c0*/  ELECT P6, UR62, PT ;  /* 0x00000000003e782f */ /* 0x000fe400038c0000 */
[----:B------:R-:W-:Y:S01]  /*a4d0*/  MOV R14, UR62 ;  /* 0x0000003e000e7c02 */ /* 0x000fe20008000f00 */
[----:B------:R-:W-:Y:S10]  /*a4e0*/  ENDCOLLECTIVE ;  /* 0x000000000000791b */ /* 0x000ff40003800000 */
.L_x_256:
[----:B------:R-:W-:Y:S05]  /*a4f0*/  BSYNC B1 ;  /* 0x0000000000017941 */ /* 0x000fea0003800000 */
.L_x_255:
[----:B------:R-:W-:Y:S05]  /*a500*/  BRA `(.L_x_257) ;  /* 0xffffffe8008c7947 */ /* 0x000fea000383ffff */
.L_x_222:
[----:B--2---:R2:W3:Y:S02]  /*a510*/  SYNCS.PHASECHK.TRANS64.TRYWAIT P0, [R14+URZ+0x20], R7 ;  /* 0x000020070e0075a7 */ /* 0x0044e4000800017f */
[----:B---3--:R-:W-:Y:S05]  /*a520*/  @!P0 NANOSLEEP.SYNCS 0x989680 ;  /* 0x009896800000895d */ /* 0x008fea0003900000 */
[----:B------:R-:W3:Y:S02]  /*a530*/  @!P0 SYNCS.PHASECHK.TRANS64 P0, [R14+URZ+0x20], R7 ;  /* 0x000020070e0085a7 */ /* 0x000ee4000800007f */
[----:B---3--:R-:W-:Y:S05]  /*a540*/  @!P0 BRA `(.L_x_222) ;  /* 0xfffffffc00f08947 */ /* 0x008fea000383ffff */
[----:B------:R-:W-:Y:S05]  /*a550*/  BRA `(.L_x_258) ;  /* 0xffffffe800c47947 */ /* 0x000fea000383ffff */
.L_x_230:
[----:B------:R-:W-:Y:S01]  /*a560*/  BSSY B0, `(.L_x_259) ;  /* 0x0000006000007945 */ /* 0x000fe20003800000 */
[----:B------:R-:W-:-:S07]  /*a570*/  IMAD.MOV.U32 R15, RZ, RZ, -0x1 ;  /* 0xffffffffff0f7424 */ /* 0x000fce00078e00ff */
[----:B-1----:R-:W-:Y:S05]  /*a580*/  WARPSYNC.COLLECTIVE R15, `(.L_x_260) ;  /* 0x000000000f0c7348 */ /* 0x002fea0003c00000 */
[----:B------:R-:W-:Y:S02]  /*a590*/  ELECT P6, UR62, PT ;  /* 0x00000000003e782f */ /* 0x000fe400038c0000 */
[----:B------:R-:W-:Y:S01]  /*a5a0*/  MOV R14, UR62 ;  /* 0x0000003e000e7c02 */ /* 0x000fe20008000f00 */
[----:B-1----:R-:W-:Y:S10]  /*a5b0*/  ENDCOLLECTIVE ;  /* 0x000000000000791b */ /* 0x002ff40003800000 */
.L_x_260:
[----:B------:R-:W-:Y:S05]  /*a5c0*/  BSYNC B0 ;  /* 0x0000000000007941 */ /* 0x000fea0003800000 */
.L_x_259:
[----:B------:R-:W-:Y:S05]  /*a5d0*/  BRA `(.L_x_261) ;  /* 0xfffffff400187947 */ /* 0x000fea000383ffff */
.L_x_232:
[----:B--2---:R2:W3:Y:S02]  /*a5e0*/  SYNCS.PHASECHK.TRANS64.TRYWAIT P0, [R5+URZ], R2 ;  /* 0x00000002050075a7 */ /* 0x0044e4000800017f */
[----:B---3--:R-:W-:Y:S05]  /*a5f0*/  @!P0 NANOSLEEP.SYNCS 0x989680 ;  /* 0x009896800000895d */ /* 0x008fea0003900000 */
[----:B------:R-:W3:Y:S02]  /*a600*/  @!P0 SYNCS.PHASECHK.TRANS64 P0, [R5+URZ], R2 ;  /* 0x00000002050085a7 */ /* 0x000ee4000800007f */
[----:B---3--:R-:W-:Y:S05]  /*a610*/  @!P0 BRA `(.L_x_232) ;  /* 0xfffffffc00f08947 */ /* 0x008fea000383ffff */
[----:B------:R-:W-:Y:S05]  /*a620*/  BRA `(.L_x_262) ;  /* 0xfffffff400547947 */ /* 0x000fea000383ffff */
.L_x_233:
[----:B--2---:R2:W3:Y:S02]  /*a630*/  SYNCS.PHASECHK.TRANS64.TRYWAIT P0, [R7+URZ], R4 ;  /* 0x00000004070075a7 */ /* 0x0044e4000800017f */
[----:B---3--:R-:W-:Y:S05]  /*a640*/  @!P0 NANOSLEEP.SYNCS 0x989680 ;  /* 0x009896800000895d */ /* 0x008fea0003900000 */
[----:B------:R-:W3:Y:S02]  /*a650*/  @!P0 SYNCS.PHASECHK.TRANS64 P0, [R7+URZ], R4 ;  /* 0x00000004070085a7 */ /* 0x000ee4000800007f */
[----:B---3--:R-:W-:Y:S05]  /*a660*/  @!P0 BRA `(.L_x_233) ;  /* 0xfffffffc00f08947 */ /* 0x008fea000383ffff */
[----:B------:R-:W-:Y:S05]  /*a670*/  BRA `(.L_x_263) ;  /* 0xfffffff400647947 */ /* 0x000fea000383ffff */
.L_x_234:
[----:B--2---:R2:W3:Y:S02]  /*a680*/  SYNCS.PHASECHK.TRANS64.TRYWAIT P0, [R6+URZ], R5 ;  /* 0x00000005060075a7 */ /* 0x0044e4000800017f */
[----:B---3--:R-:W-:Y:S05]  /*a690*/  @!P0 NANOSLEEP.SYNCS 0x989680 ;  /* 0x009896800000895d */ /* 0x008fea0003900000 */
[----:B------:R-:W3:Y:S02]  /*a6a0*/  @!P0 SYNCS.PHASECHK.TRANS64 P0, [R6+URZ], R5 ;  /* 0x00000005060085a7 */ /* 0x000ee4000800007f */
[----:B---3--:R-:W-:Y:S05]  /*a6b0*/  @!P0 BRA `(.L_x_234) ;  /* 0xfffffffc00f08947 */ /* 0x008fea000383ffff */
[----:B------:R-:W-:Y:S05]  /*a6c0*/  BRA `(.L_x_264) ;  /* 0xfffffff4006c7947 */ /* 0x000fea000383ffff */
.L_x_265:
[----:B------:R-:W-:-:S00]  /*a6d0*/  BRA `(.L_x_265) ;  /* 0xfffffffc00fc7947 */ /* 0x000fc0000383ffff */
[----:B------:R-:W-:-:S00]  /*a6e0*/  NOP ;  /* 0x0000000000007918 */ /* 0x000fc00000000000 */
        /* <DEDUP_REMOVED lines=9> */
.L_x_266:


//--------------------- .nv.global.init           --------------------------
	.section	.nv.global.init,"aw",@progbits
.nv.global.init:
	.type		$str$22,@object
	.size		$str$22,($str$26 - $str$22)
$str$22:
        /*0000*/ 	.byte	0x6b, 0x5f, 0x74, 0x69, 0x6c, 0x65, 0x5f, 0x63, 0x6f, 0x75, 0x6e, 0x74, 0x20, 0x3e, 0x3d, 0x20
        /*0010*/ 	.byte	0x31, 0x00
	.type		$str$26,@object
	.size		$str$26,($str$27 - $str$26)
$str$26:
        /*0012*/ 	.byte	0x28, 0x61, 0x64, 0x64, 0x72, 0x65, 0x73, 0x73, 0x20, 0x26, 0x20, 0x6d, 0x61, 0x73, 0x6b, 0x29
        /*0022*/ 	.byte	0x20, 0x3d, 0x3d, 0x20, 0x30, 0x00
	.type		$str$27,@object
	.size		$str$27,($str$23 - $str$27)
$str$27:
        /*0028*/ 	.byte	0x2f, 0x74, 0x6d, 0x70, 0x2f, 0x63, 0x75, 0x74, 0x6c, 0x61, 0x73, 0x73, 0x5f, 0x73, 0x77, 0x65
        /*0038*/ 	.byte	0x65, 0x70, 0x5f, 0x73, 0x72, 0x63, 0x2f, 0x69, 0x6e, 0x63, 0x6c, 0x75, 0x64, 0x65, 0x2f, 0x63
        /*0048*/ 	.byte	0x75, 0x74, 0x65, 0x2f, 0x70, 0x6f, 0x69, 0x6e, 0x74, 0x65, 0x72, 0x5f, 0x66, 0x6c, 0x61, 0x67
        /*0058*/ 	.byte	0x67, 0x65, 0x64, 0x2e, 0x68, 0x70, 0x70, 0x00
	.type		$str$23,@object
	.size		$str$23,(__unnamed_2 - $str$23)
$str$23:
        /*0060*/ 	.byte	0x2f, 0x74, 0x6d, 0x70, 0x2f, 0x63, 0x75, 0x74, 0x6c, 0x61, 0x73, 0x73, 0x5f, 0x73, 0x77, 0x65
        /*0070*/ 	.byte	0x65, 0x70, 0x5f, 0x73, 0x72, 0x63, 0x2f, 0x69, 0x6e, 0x63, 0x6c, 0x75, 0x64, 0x65, 0x2f, 0x63
        /*0080*/ 	.byte	0x75, 0x74, 0x6c, 0x61, 0x73, 0x73, 0x2f, 0x67, 0x65, 0x6d, 0x6d, 0x2f, 0x63, 0x6f, 0x6c, 0x6c
        /*0090*/ 	.byte	0x65, 0x63, 0x74, 0x69, 0x76, 0x65, 0x2f, 0x73, 0x6d, 0x39, 0x30, 0x5f, 0x6d, 0x6d, 0x61, 0x5f
        /*00a0*/ 	.byte	0x74, 0x6d, 0x61, 0x5f, 0x67, 0x6d, 0x6d, 0x61, 0x5f, 0x73, 0x73, 0x5f, 0x77, 0x61, 0x72, 0x70
        /*00b0*/ 	.byte	0x73, 0x70, 0x65, 0x63, 0x69, 0x61, 0x6c, 0x69, 0x7a, 0x65, 0x64, 0x2e, 0x68, 0x70, 0x70, 0x00
	.type		__unnamed_2,@object
	.size		__unnamed_2,(__unnamed_1 - __unnamed_2)
__unnamed_2:
        /*00c0*/ 	.byte	0x61, 0x75, 0x74, 0x6f, 0x20, 0x63, 0x75, 0x74, 0x65, 0x3a, 0x3a, 0x61, 0x73, 0x5f, 0x70, 0x6f
        /* <DEDUP_REMOVED lines=27> */
        /*0280*/ 	.byte	0x3c, 0x34, 0x30, 0x39, 0x36, 0x3e, 0x3e, 0x3e, 0x3e, 0x3e, 0x5d, 0x00
	.type		__unnamed_1,@object
	.size		__unnamed_1,(.L_0 - __unnamed_1)
__unnamed_1:
        /* <DEDUP_REMOVED lines=182> */
        /*0dec*/ 	.byte	0x00
.L_0:


//--------------------- .nv.shared._ZN7cutlass13device_kernelINS_4gemm6kernel13GemmUniversalIN4cute5tupleIJiiiiEEENS1_10collective13CollectiveMmaINS1_34MainloopSm90TmaGmmaWarpSpecializedILi4ENS5_IJNS4_1CILi2EEENSA_ILi1EEESC_EEENS1_35KernelTmaWarpSpecializedCooperativeEEENS5_IJNSA_ILi256EEENSA_ILi128EEENSA_ILi64EEEEEENS_10bfloat16_tENS5_IJlSC_lEEESK_SL_NS4_8TiledMMAINS4_8MMA_AtomIJNS4_4SM904GMMA28MMA_64x128x16_F32BF16BF16_SSILNSP_5MajorE0ELSR_0ELNSP_7ScaleInE1ELSS_1EEEEEENS4_6LayoutISD_NS5_IJSC_NSA_ILi0EEESW_EEEEENS5_IJNS4_10UnderscoreESZ_SZ_EEEEENS4_13SM90_TMA_LOADENS4_14ComposedLayoutINS4_7SwizzleILi3ELi4ELi3EEENS4_18smem_ptr_flag_bitsILi16EEENSV_INS5_IJNSA_ILi8EEESI_EEENS5_IJSI_SC_EEEEEEEvNS4_8identityENS4_23SM90_TMA_LOAD_MULTICASTES1C_vS1D_EENS_8epilogue10collective18CollectiveEpilogueINS1G_22Sm90TmaWarpSpecializedILi4ELi2ELi16ELb1ELb0EEEJSJ_NS5_IJSH_NSA_ILi32EEEEEESK_SL_SK_SL_NS1G_6fusion15FusionCallbacksIS1K_NS1N_17LinearCombinationISK_fSK_fLNS_15FloatRoundStyleE2EEESJ_S1M_JEEES12_NS13_INS14_ILi2ELi4ELi3EEES17_NSV_INS5_IJS18_S1L_EEENS5_IJS1L_SC_EEEEEEENS4_17SM75_U32x4_LDSM_NENS4_14SM90_TMA_STOREES1X_NS4_17SM90_U32x4_STSM_NENS4_9Copy_AtomIJS20_NS_6half_tEEEEvEEEvvEEEEvNT_6ParamsE --------------------------
	.section	.nv.shared._ZN7cutlass13device_kernelINS_4gemm6kernel13GemmUniversalIN4cute5tupleIJiiiiEEENS1_10collective13CollectiveMmaINS1_34MainloopSm90TmaGmmaWarpSpecializedILi4ENS5_IJNS4_1CILi2EEENSA_ILi1EEESC_EEENS1_35KernelTmaWarpSpecializedCooperativeEEENS5_IJNSA_ILi256EEENSA_ILi128EEENSA_ILi64EEEEEENS_10bfloat16_tENS5_IJlSC_lEEESK_SL_NS4_8TiledMMAINS4_8MMA_AtomIJNS4_4SM904GMMA28MMA_64x128x16_F32BF16BF16_SSILNSP_5MajorE0ELSR_0ELNSP_7ScaleInE1ELSS_1EEEEEENS4_6LayoutISD_NS5_IJSC_NSA_ILi0EEESW_EEEEENS5_IJNS4_10UnderscoreESZ_SZ_EEEEENS4_13SM90_TMA_LOADENS4_14ComposedLayoutINS4_7SwizzleILi3ELi4ELi3EEENS4_18smem_ptr_flag_bitsILi16EEENSV_INS5_IJNSA_ILi8EEESI_EEENS5_IJSI_SC_EEEEEEEvNS4_8identityENS4_23SM90_TMA_LOAD_MULTICASTES1C_vS1D_EENS_8epilogue10collective18CollectiveEpilogueINS1G_22Sm90TmaWarpSpecializedILi4ELi2ELi16ELb1ELb0EEEJSJ_NS5_IJSH_NSA_ILi32EEEEEESK_SL_SK_SL_NS1G_6fusion15FusionCallbacksIS1K_NS1N_17LinearCombinationISK_fSK_fLNS_15FloatRoundStyleE2EEESJ_S1M_JEEES12_NS13_INS14_ILi2ELi4ELi3EEES17_NSV_INS5_IJS18_S1L_EEENS5_IJS1L_SC_EEEEEEENS4_17SM75_U32x4_LDSM_NENS4_14SM90_TMA_STOREES1X_NS4_17SM90_U32x4_STSM_NENS4_9Copy_AtomIJS20_NS_6half_tEEEEvEEEvvEEEEvNT_6ParamsE,"aw",@nobits
	.sectionflags	@""
	.align	16
	.zero		1024


//--------------------- .nv.shared.reserved.0     --------------------------
	.section	.nv.shared.reserved.0,"aw",@nobits
	.weak		__nv_reservedSMEM_offset_0_alias
	.size		__nv_reservedSMEM_offset_0_alias, 0, 0
	.other		__nv_reservedSMEM_offset_0_alias,@"STO_CUDA_RESERVED_SHARED STV_DEFAULT"
__nv_reservedSMEM_offset_0_alias:
	.zero		0


//--------------------- .nv.global                --------------------------
	.section	.nv.global,"aw",@nobits
.nv.global:
	.type		_ZN39_INTERNAL_8cbb29f7_4_k_cu_90fa103b_37074cute1_E,@object
	.size		_ZN39_INTERNAL_8cbb29f7_4_k_cu_90fa103b_37074cute1_E,(_ZN39_INTERNAL_8cbb29f7_4_k_cu_90fa103b_37074cuda3std3__45__cpo6cbeginE - _ZN39_INTERNAL_8cbb29f7_4_k_cu_90fa103b_37074cute1_E)
_ZN39_INTERNAL_8cbb29f7_4_k_cu_90fa103b_37074cute1_E:
	.zero		1
	.type		_ZN39_INTERNAL_8cbb29f7_4_k_cu_90fa103b_37074cuda3std3__45__cpo6cbeginE,@object
	.size		_ZN39_INTERNAL_8cbb29f7_4_k_cu_90fa103b_37074cuda3std3__45__cpo6cbeginE,(_ZN39_INTERNAL_8cbb29f7_4_k_cu_90fa103b_37074cuda3std3__48in_placeE - _ZN39_INTERNAL_8cbb29f7_4_k_cu_90fa103b_37074cuda3std3__45__cpo6cbeginE)
_ZN39_INTERNAL_8cbb29f7_4_k_cu_90fa103b_37074cuda3std3__45__cpo6cbeginE:
	.zero		1
	.type		_ZN39_INTERNAL_8cbb29f7_4_k_cu_90fa103b_37074cuda3std3__48in_placeE,@object
	.size		_ZN39_INTERNAL_8cbb29f7_4_k_cu_90fa103b_37074cuda3std3__48in_placeE,(_ZN39_INTERNAL_8cbb29f7_4_k_cu_90fa103b_37074cuda3std6ranges3__45__cpo9iter_moveE - _ZN39_INTERNAL_8cbb29f7_4_k_cu_90fa103b_37074cuda3std3__48in_placeE)
_ZN39_INTERNAL_8cbb29f7_4_k_cu_90fa103b_37074cuda3std3__48in_placeE:
	.zero		1
	.type		_ZN39_INTERNAL_8cbb29f7_4_k_cu_90fa103b_37074cuda3std6ranges3__45__cpo9iter_moveE,@object
	.size		_ZN39_INTERNAL_8cbb29f7_4_k_cu_90fa103b_37074cuda3std6ranges3__45__cpo9iter_moveE,(_ZN39_INTERNAL_8cbb29f7_4_k_cu_90fa103b_37074cuda3std3__45__cpo5beginE - _ZN39_INTERNAL_8cbb29f7_4_k_cu_90fa103b_37074cuda3std6ranges3__45__cpo9iter_moveE)
_ZN39_INTERNAL_8cbb29f7_4_k_cu_90fa103b_37074cuda3std6ranges3__45__cpo9iter_moveE:
	.zero		1
	.type		_ZN39_INTERNAL_8cbb29f7_4_k_cu_90fa103b_37074cuda3std3__45__cpo5beginE,@object
	.size		_ZN39_INTERNAL_8cbb29f7_4_k_cu_90fa103b_37074cuda3std3__45__cpo5beginE,(_ZN39_INTERNAL_8cbb29f7_4_k_cu_90fa103b_37074cuda3std3__441_GLOBAL__N__8cbb29f7_4_k_cu_90fa103b_37076ignoreE - _ZN39_INTERNAL_8cbb29f7_4_k_cu_90fa103b_37074cuda3std3__45__cpo5beginE)
_ZN39_INTERNAL_8cbb29f7_4_k_cu_90fa103b_37074cuda3std3__45__cpo5beginE:
	.zero		1
	.type		_ZN39_INTERNAL_8cbb29f7_4_k_cu_90fa103b_37074cuda3std3__441_GLOBAL__N__8cbb29f7_4_k_cu_90fa103b_37076ignoreE,@object
	.size		_ZN39_INTERNAL_8cbb29f7_4_k_cu_90fa103b_37074cuda3std3__441_GLOBAL__N__8cbb29f7_4_k_cu_90fa103b_37076ignoreE,(_ZN39_INTERNAL_8cbb29f7_4_k_cu_90fa103b_37074cute7productE - _ZN39_INTERNAL_8cbb29f7_4_k_cu_90fa103b_37074cuda3std3__441_GLOBAL__N__8cbb29f7_4_k_cu_90fa103b_37076ignoreE)
_ZN39_INTERNAL_8cbb29f7_4_k_cu_90fa103b_37074cuda3std3__441_GLOBAL__N__8cbb29f7_4_k_cu_90fa103b_37076ignoreE:
	.zero		1
	.type		_ZN39_INTERNAL_8cbb29f7_4_k_cu_90fa103b_37074cute7productE,@object
	.size		_ZN39_INTERNAL_8cbb29f7_4_k_cu_90fa103b_37074cute7productE,(_ZN39_INTERNAL_8cbb29f7_4_k_cu_90fa103b_37074cuda3std3__45__cpo3endE - _ZN39_INTERNAL_8cbb29f7_4_k_cu_90fa103b_37074cute7productE)
_ZN39_INTERNAL_8cbb29f7_4_k_cu_90fa103b_37074cute7productE:
	.zero		1
	.type		_ZN39_INTERNAL_8cbb29f7_4_k_cu_90fa103b_37074cuda3std3__45__cpo3endE,@object
	.size		_ZN39_INTERNAL_8cbb29f7_4_k_cu_90fa103b_37074cuda3std3__45__cpo3endE,(_ZN39_INTERNAL_8cbb29f7_4_k_cu_90fa103b_37074cuda3std3__419piecewise_constructE - _ZN39_INTERNAL_8cbb29f7_4_k_cu_90fa103b_37074cuda3std3__45__cpo3endE)
_ZN39_INTERNAL_8cbb29f7_4_k_cu_90fa103b_37074cuda3std3__45__cpo3endE:
	.zero		1
	.type		_ZN39_INTERNAL_8cbb29f7_4_k_cu_90fa103b_37074cuda3std3__419piecewise_constructE,@object
	.size		_ZN39_INTERNAL_8cbb29f7_4_k_cu_90fa103b_37074cuda3std3__419piecewise_constructE,(_ZN39_INTERNAL_8cbb29f7_4_k_cu_90fa103b_37074cuda3std3__45__cpo4cendE - _ZN39_INTERNAL_8cbb29f7_4_k_cu_90fa103b_37074cuda3std3__419piecewise_constructE)
_ZN39_INTERNAL_8cbb29f7_4_k_cu_90fa103b_37074cuda3std3__419piecewise_constructE:
	.zero		1
	.type		_ZN39_INTERNAL_8cbb29f7_4_k_cu_90fa103b_37074cuda3std3__45__cpo4cendE,@object
	.size		_ZN39_INTERNAL_8cbb29f7_4_k_cu_90fa103b_37074cuda3std3__45__cpo4cendE,(_ZN39_INTERNAL_8cbb29f7_4_k_cu_90fa103b_37074cuda3std6ranges3__45__cpo4swapE - _ZN39_INTERNAL_8cbb29f7_4_k_cu_90fa103b_37074cuda3std3__45__cpo4cendE)
_ZN39_INTERNAL_8cbb29f7_4_k_cu_90fa103b_37074cuda3std3__45__cpo4cendE:
	.zero		1
	.type		_ZN39_INTERNAL_8cbb29f7_4_k_cu_90fa103b_37074cuda3std6ranges3__45__cpo4swapE,@object
	.size		_ZN39_INTERNAL_8cbb29f7_4_k_cu_90fa103b_37074cuda3std6ranges3__45__cpo4swapE,(.L_9 - _ZN39_INTERNAL_8cbb29f7_4_k_cu_90fa103b_37074cuda3std6ranges3__45__cpo4swapE)
_ZN39_INTERNAL_8cbb29f7_4_k_cu_90fa103b_37074cuda3std6ranges3__45__cpo4swapE:
	.zero		1
.L_9:


//--------------------- .nv.constant0._ZN7cutlass13device_kernelINS_4gemm6kernel13GemmUniversalIN4cute5tupleIJiiiiEEENS1_10collective13CollectiveMmaINS1_34MainloopSm90TmaGmmaWarpSpecializedILi4ENS5_IJNS4_1CILi2EEENSA_ILi1EEESC_EEENS1_35KernelTmaWarpSpecializedCooperativeEEENS5_IJNSA_ILi256EEENSA_ILi128EEENSA_ILi64EEEEEENS_10bfloat16_tENS5_IJlSC_lEEESK_SL_NS4_8TiledMMAINS4_8MMA_AtomIJNS4_4SM904GMMA28MMA_64x128x16_F32BF16BF16_SSILNSP_5MajorE0ELSR_0ELNSP_7ScaleInE1ELSS_1EEEEEENS4_6LayoutISD_NS5_IJSC_NSA_ILi0EEESW_EEEEENS5_IJNS4_10UnderscoreESZ_SZ_EEEEENS4_13SM90_TMA_LOADENS4_14ComposedLayoutINS4_7SwizzleILi3ELi4ELi3EEENS4_18smem_ptr_flag_bitsILi16EEENSV_INS5_IJNSA_ILi8EEESI_EEENS5_IJSI_SC_EEEEEEEvNS4_8identityENS4_23SM90_TMA_LOAD_MULTICASTES1C_vS1D_EENS_8epilogue10collective18CollectiveEpilogueINS1G_22Sm90TmaWarpSpecializedILi4ELi2ELi16ELb1ELb0EEEJSJ_NS5_IJSH_NSA_ILi32EEEEEESK_SL_SK_SL_NS1G_6fusion15FusionCallbacksIS1K_NS1N_17LinearCombinationISK_fSK_fLNS_15FloatRoundStyleE2EEESJ_S1M_JEEES12_NS13_INS14_ILi2ELi4ELi3EEES17_NSV_INS5_IJS18_S1L_EEENS5_IJS1L_SC_EEEEEEENS4_17SM75_U32x4_LDSM_NENS4_14SM90_TMA_STOREES1X_NS4_17SM90_U32x4_STSM_NENS4_9Copy_AtomIJS20_NS_6half_tEEEEvEEEvvEEEEvNT_6ParamsE --------------------------
	.section	.nv.constant0._ZN7cutlass13device_kernelINS_4gemm6kernel13GemmUniversalIN4cute5tupleIJiiiiEEENS1_10collective13CollectiveMmaINS1_34MainloopSm90TmaGmmaWarpSpecializedILi4ENS5_IJNS4_1CILi2EEENSA_ILi1EEESC_EEENS1_35KernelTmaWarpSpecializedCooperativeEEENS5_IJNSA_ILi256EEENSA_ILi128EEENSA_ILi64EEEEEENS_10bfloat16_tENS5_IJlSC_lEEESK_SL_NS4_8TiledMMAINS4_8MMA_AtomIJNS4_4SM904GMMA28MMA_64x128x16_F32BF16BF16_SSILNSP_5MajorE0ELSR_0ELNSP_7ScaleInE1ELSS_1EEEEEENS4_6LayoutISD_NS5_IJSC_NSA_ILi0EEESW_EEEEENS5_IJNS4_10UnderscoreESZ_SZ_EEEEENS4_13SM90_TMA_LOADENS4_14ComposedLayoutINS4_7SwizzleILi3ELi4ELi3EEENS4_18smem_ptr_flag_bitsILi16EEENSV_INS5_IJNSA_ILi8EEESI_EEENS5_IJSI_SC_EEEEEEEvNS4_8identityENS4_23SM90_TMA_LOAD_MULTICASTES1C_vS1D_EENS_8epilogue10collective18CollectiveEpilogueINS1G_22Sm90TmaWarpSpecializedILi4ELi2ELi16ELb1ELb0EEEJSJ_NS5_IJSH_NSA_ILi32EEEEEESK_SL_SK_SL_NS1G_6fusion15FusionCallbacksIS1K_NS1N_17LinearCombinationISK_fSK_fLNS_15FloatRoundStyleE2EEESJ_S1M_JEEES12_NS13_INS14_ILi2ELi4ELi3EEES17_NSV_INS5_IJS18_S1L_EEENS5_IJS1L_SC_EEEEEEENS4_17SM75_U32x4_LDSM_NENS4_14SM90_TMA_STOREES1X_NS4_17SM90_U32x4_STSM_NENS4_9Copy_AtomIJS20_NS_6half_tEEEEvEEEvvEEEEvNT_6ParamsE,"a",@progbits
	.sectionflags	@""
	.align	4
.nv.constant0._ZN7cutlass13device_kernelINS_4gemm6kernel13GemmUniversalIN4cute5tupleIJiiiiEEENS1_10collective13CollectiveMmaINS1_34MainloopSm90TmaGmmaWarpSpecializedILi4ENS5_IJNS4_1CILi2EEENSA_ILi1EEESC_EEENS1_35KernelTmaWarpSpecializedCooperativeEEENS5_IJNSA_ILi256EEENSA_ILi128EEENSA_ILi64EEEEEENS_10bfloat16_tENS5_IJlSC_lEEESK_SL_NS4_8TiledMMAINS4_8MMA_AtomIJNS4_4SM904GMMA28MMA_64x128x16_F32BF16BF16_SSILNSP_5MajorE0ELSR_0ELNSP_7ScaleInE1ELSS_1EEEEEENS4_6LayoutISD_NS5_IJSC_NSA_ILi0EEESW_EEEEENS5_IJNS4_10UnderscoreESZ_SZ_EEEEENS4_13SM90_TMA_LOADENS4_14ComposedLayoutINS4_7SwizzleILi3ELi4ELi3EEENS4_18smem_ptr_flag_bitsILi16EEENSV_INS5_IJNSA_ILi8EEESI_EEENS5_IJSI_SC_EEEEEEEvNS4_8identityENS4_23SM90_TMA_LOAD_MULTICASTES1C_vS1D_EENS_8epilogue10collective18CollectiveEpilogueINS1G_22Sm90TmaWarpSpecializedILi4ELi2ELi16ELb1ELb0EEEJSJ_NS5_IJSH_NSA_ILi32EEEEEESK_SL_SK_SL_NS1G_6fusion15FusionCallbacksIS1K_NS1N_17LinearCombinationISK_fSK_fLNS_15FloatRoundStyleE2EEESJ_S1M_JEEES12_NS13_INS14_ILi2ELi4ELi3EEES17_NSV_INS5_IJS18_S1L_EEENS5_IJS1L_SC_EEEEEEENS4_17SM75_U32x4_LDSM_NENS4_14SM90_TMA_STOREES1X_NS4_17SM90_U32x4_STSM_NENS4_9Copy_AtomIJS20_NS_6half_tEEEEvEEEvvEEEEvNT_6ParamsE:
	.zero		2432


//--------------------- SYMBOLS --------------------------

	.type		.nv.reservedSmem.offset0,@object
	.size		.nv.reservedSmem.offset0,0x4
	.type		__assertfail,@function
